//
// Generated by NVIDIA NVVM Compiler
//
// Compiler Build ID: CL-36424714
// Cuda compilation tools, release 13.0, V13.0.88
// Based on NVVM 20.0.0
//

.version 9.0
.target sm_100
.address_size 64

	// .globl	_Z16AddEdgeBloomTreeii
.global .attribute(.managed) .align 4 .u32 num_vertices;
.global .attribute(.managed) .align 1 .u8 m_num_hashes;
.global .attribute(.managed) .align 8 .u64 filter_size;
.global .attribute(.managed) .align 8 .u64 m_bits;

.visible .entry _Z16AddEdgeBloomTreeii(
	.param .u32 _Z16AddEdgeBloomTreeii_param_0,
	.param .u32 _Z16AddEdgeBloomTreeii_param_1
)
{
	.local .align 2 .b8 	__local_depot0[100];
	.reg .b64 	%SP;
	.reg .b64 	%SPL;
	.reg .pred 	%p<86>;
	.reg .b16 	%rs<129>;
	.reg .b32 	%r<319>;
	.reg .b64 	%rd<258>;

	mov.u64 	%SPL, __local_depot0;
	ld.param.u32 	%r154, [_Z16AddEdgeBloomTreeii_param_0];
	ld.param.u32 	%r155, [_Z16AddEdgeBloomTreeii_param_1];
	add.u64 	%rd1, %SPL, 0;
	add.u64 	%rd2, %SPL, 50;
	add.u64 	%rd3, %SPL, 75;
	mov.u32 	%r156, %ctaid.x;
	mov.u32 	%r157, %ntid.x;
	mul.lo.s32 	%r158, %r156, %r157;
	mov.u32 	%r159, %tid.x;
	neg.s32 	%r160, %r159;
	setp.ne.s32 	%p1, %r158, %r160;
	@%p1 bra 	$L__BB0_128;
	ld.global.u32 	%r298, [num_vertices];
	add.s32 	%r2, %r154, -1;
	add.s32 	%r262, %r2, %r298;
	setp.eq.s32 	%p2, %r262, 0;
	mov.b32 	%r263, 0;
	@%p2 bra 	$L__BB0_5;
	mov.b32 	%r263, 0;
$L__BB0_3:
	add.s32 	%r163, %r262, 1;
	shr.s32 	%r164, %r163, 1;
	add.s32 	%r11, %r164, -1;
	shl.b32 	%r165, %r11, 1;
	or.b32  	%r166, %r165, 1;
	setp.ne.s32 	%p3, %r262, %r166;
	@%p3 bra 	$L__BB0_22;
	cvt.u64.u32 	%rd115, %r263;
	add.s64 	%rd116, %rd1, %rd115;
	mov.b16 	%rs6, 0;
	st.local.u8 	[%rd116], %rs6;
	bra.uni 	$L__BB0_23;
$L__BB0_5:
	setp.eq.s32 	%p5, %r263, 0;
	@%p5 bra 	$L__BB0_18;
	and.b32  	%r5, %r263, 15;
	setp.lt.u32 	%p6, %r263, 16;
	mov.b32 	%r266, 0;
	@%p6 bra 	$L__BB0_9;
	and.b32  	%r266, %r263, -16;
	neg.s32 	%r265, %r266;
	add.s64 	%rd4, %rd1, -7;
	add.s32 	%r264, %r263, -1;
	add.s64 	%rd238, %rd2, 7;
$L__BB0_8:
	.pragma "nounroll";
	cvt.s64.s32 	%rd117, %r264;
	add.s64 	%rd118, %rd4, %rd117;
	ld.local.u8 	%rs7, [%rd118+7];
	st.local.u8 	[%rd238+-7], %rs7;
	ld.local.u8 	%rs8, [%rd118+6];
	st.local.u8 	[%rd238+-6], %rs8;
	ld.local.u8 	%rs9, [%rd118+5];
	st.local.u8 	[%rd238+-5], %rs9;
	ld.local.u8 	%rs10, [%rd118+4];
	st.local.u8 	[%rd238+-4], %rs10;
	ld.local.u8 	%rs11, [%rd118+3];
	st.local.u8 	[%rd238+-3], %rs11;
	ld.local.u8 	%rs12, [%rd118+2];
	st.local.u8 	[%rd238+-2], %rs12;
	ld.local.u8 	%rs13, [%rd118+1];
	st.local.u8 	[%rd238+-1], %rs13;
	ld.local.u8 	%rs14, [%rd118];
	st.local.u8 	[%rd238], %rs14;
	ld.local.u8 	%rs15, [%rd118+-1];
	st.local.u8 	[%rd238+1], %rs15;
	ld.local.u8 	%rs16, [%rd118+-2];
	st.local.u8 	[%rd238+2], %rs16;
	ld.local.u8 	%rs17, [%rd118+-3];
	st.local.u8 	[%rd238+3], %rs17;
	ld.local.u8 	%rs18, [%rd118+-4];
	st.local.u8 	[%rd238+4], %rs18;
	ld.local.u8 	%rs19, [%rd118+-5];
	st.local.u8 	[%rd238+5], %rs19;
	ld.local.u8 	%rs20, [%rd118+-6];
	st.local.u8 	[%rd238+6], %rs20;
	ld.local.u8 	%rs21, [%rd118+-7];
	st.local.u8 	[%rd238+7], %rs21;
	ld.local.u8 	%rs22, [%rd118+-8];
	st.local.u8 	[%rd238+8], %rs22;
	add.s32 	%r265, %r265, 16;
	add.s32 	%r264, %r264, -16;
	add.s64 	%rd238, %rd238, 16;
	setp.ne.s32 	%p7, %r265, 0;
	@%p7 bra 	$L__BB0_8;
$L__BB0_9:
	setp.eq.s32 	%p8, %r5, 0;
	@%p8 bra 	$L__BB0_18;
	and.b32  	%r18, %r263, 7;
	setp.lt.u32 	%p9, %r5, 8;
	@%p9 bra 	$L__BB0_12;
	not.b32 	%r168, %r266;
	add.s32 	%r169, %r263, %r168;
	cvt.s64.s32 	%rd119, %r169;
	add.s64 	%rd120, %rd1, %rd119;
	ld.local.u8 	%rs23, [%rd120];
	cvt.u64.u32 	%rd121, %r266;
	add.s64 	%rd122, %rd2, %rd121;
	st.local.u8 	[%rd122], %rs23;
	ld.local.u8 	%rs24, [%rd120+-1];
	st.local.u8 	[%rd122+1], %rs24;
	ld.local.u8 	%rs25, [%rd120+-2];
	st.local.u8 	[%rd122+2], %rs25;
	ld.local.u8 	%rs26, [%rd120+-3];
	st.local.u8 	[%rd122+3], %rs26;
	ld.local.u8 	%rs27, [%rd120+-4];
	st.local.u8 	[%rd122+4], %rs27;
	ld.local.u8 	%rs28, [%rd120+-5];
	st.local.u8 	[%rd122+5], %rs28;
	ld.local.u8 	%rs29, [%rd120+-6];
	st.local.u8 	[%rd122+6], %rs29;
	ld.local.u8 	%rs30, [%rd120+-7];
	st.local.u8 	[%rd122+7], %rs30;
	add.s32 	%r266, %r266, 8;
$L__BB0_12:
	setp.eq.s32 	%p10, %r18, 0;
	@%p10 bra 	$L__BB0_18;
	and.b32  	%r21, %r263, 3;
	setp.lt.u32 	%p11, %r18, 4;
	@%p11 bra 	$L__BB0_15;
	not.b32 	%r170, %r266;
	add.s32 	%r171, %r263, %r170;
	cvt.s64.s32 	%rd123, %r171;
	add.s64 	%rd124, %rd1, %rd123;
	ld.local.u8 	%rs31, [%rd124];
	cvt.u64.u32 	%rd125, %r266;
	add.s64 	%rd126, %rd2, %rd125;
	st.local.u8 	[%rd126], %rs31;
	ld.local.u8 	%rs32, [%rd124+-1];
	st.local.u8 	[%rd126+1], %rs32;
	ld.local.u8 	%rs33, [%rd124+-2];
	st.local.u8 	[%rd126+2], %rs33;
	ld.local.u8 	%rs34, [%rd124+-3];
	st.local.u8 	[%rd126+3], %rs34;
	add.s32 	%r266, %r266, 4;
$L__BB0_15:
	setp.eq.s32 	%p12, %r21, 0;
	@%p12 bra 	$L__BB0_18;
	cvt.u64.u32 	%rd127, %r266;
	add.s64 	%rd239, %rd2, %rd127;
	not.b32 	%r172, %r266;
	add.s32 	%r270, %r172, %r263;
	neg.s32 	%r269, %r21;
$L__BB0_17:
	.pragma "nounroll";
	cvt.s64.s32 	%rd128, %r270;
	add.s64 	%rd129, %rd1, %rd128;
	ld.local.u8 	%rs35, [%rd129];
	st.local.u8 	[%rd239], %rs35;
	add.s64 	%rd239, %rd239, 1;
	add.s32 	%r270, %r270, -1;
	add.s32 	%r269, %r269, 1;
	setp.ne.s32 	%p13, %r269, 0;
	@%p13 bra 	$L__BB0_17;
$L__BB0_18:
	add.s32 	%r30, %r155, -1;
	add.s32 	%r31, %r30, %r298;
	setp.eq.s32 	%p14, %r31, 0;
	mov.b32 	%r273, 0;
	@%p14 bra 	$L__BB0_24;
	mov.b32 	%r273, 0;
	mov.u32 	%r272, %r31;
$L__BB0_20:
	add.s32 	%r175, %r272, 1;
	shr.s32 	%r176, %r175, 1;
	add.s32 	%r39, %r176, -1;
	shl.b32 	%r177, %r39, 1;
	or.b32  	%r178, %r177, 1;
	setp.ne.s32 	%p15, %r272, %r178;
	@%p15 bra 	$L__BB0_44;
	cvt.u64.u32 	%rd132, %r273;
	add.s64 	%rd133, %rd1, %rd132;
	mov.b16 	%rs37, 0;
	st.local.u8 	[%rd133], %rs37;
	bra.uni 	$L__BB0_45;
$L__BB0_22:
	cvt.u64.u32 	%rd113, %r263;
	add.s64 	%rd114, %rd1, %rd113;
	mov.b16 	%rs5, 1;
	st.local.u8 	[%rd114], %rs5;
$L__BB0_23:
	add.s32 	%r263, %r263, 1;
	setp.eq.s32 	%p4, %r11, 0;
	mov.u32 	%r262, %r11;
	@%p4 bra 	$L__BB0_5;
	bra.uni 	$L__BB0_3;
$L__BB0_24:
	setp.eq.s32 	%p17, %r273, 0;
	@%p17 bra 	$L__BB0_37;
	and.b32  	%r33, %r273, 15;
	setp.lt.u32 	%p18, %r273, 16;
	mov.b32 	%r276, 0;
	@%p18 bra 	$L__BB0_28;
	and.b32  	%r276, %r273, -16;
	neg.s32 	%r275, %r276;
	add.s64 	%rd11, %rd1, -7;
	add.s32 	%r274, %r273, -1;
	add.s64 	%rd240, %rd3, 7;
$L__BB0_27:
	.pragma "nounroll";
	cvt.s64.s32 	%rd134, %r274;
	add.s64 	%rd135, %rd11, %rd134;
	ld.local.u8 	%rs38, [%rd135+7];
	st.local.u8 	[%rd240+-7], %rs38;
	ld.local.u8 	%rs39, [%rd135+6];
	st.local.u8 	[%rd240+-6], %rs39;
	ld.local.u8 	%rs40, [%rd135+5];
	st.local.u8 	[%rd240+-5], %rs40;
	ld.local.u8 	%rs41, [%rd135+4];
	st.local.u8 	[%rd240+-4], %rs41;
	ld.local.u8 	%rs42, [%rd135+3];
	st.local.u8 	[%rd240+-3], %rs42;
	ld.local.u8 	%rs43, [%rd135+2];
	st.local.u8 	[%rd240+-2], %rs43;
	ld.local.u8 	%rs44, [%rd135+1];
	st.local.u8 	[%rd240+-1], %rs44;
	ld.local.u8 	%rs45, [%rd135];
	st.local.u8 	[%rd240], %rs45;
	ld.local.u8 	%rs46, [%rd135+-1];
	st.local.u8 	[%rd240+1], %rs46;
	ld.local.u8 	%rs47, [%rd135+-2];
	st.local.u8 	[%rd240+2], %rs47;
	ld.local.u8 	%rs48, [%rd135+-3];
	st.local.u8 	[%rd240+3], %rs48;
	ld.local.u8 	%rs49, [%rd135+-4];
	st.local.u8 	[%rd240+4], %rs49;
	ld.local.u8 	%rs50, [%rd135+-5];
	st.local.u8 	[%rd240+5], %rs50;
	ld.local.u8 	%rs51, [%rd135+-6];
	st.local.u8 	[%rd240+6], %rs51;
	ld.local.u8 	%rs52, [%rd135+-7];
	st.local.u8 	[%rd240+7], %rs52;
	ld.local.u8 	%rs53, [%rd135+-8];
	st.local.u8 	[%rd240+8], %rs53;
	add.s32 	%r275, %r275, 16;
	add.s32 	%r274, %r274, -16;
	add.s64 	%rd240, %rd240, 16;
	setp.ne.s32 	%p19, %r275, 0;
	@%p19 bra 	$L__BB0_27;
$L__BB0_28:
	setp.eq.s32 	%p20, %r33, 0;
	@%p20 bra 	$L__BB0_37;
	and.b32  	%r46, %r273, 7;
	setp.lt.u32 	%p21, %r33, 8;
	@%p21 bra 	$L__BB0_31;
	not.b32 	%r180, %r276;
	add.s32 	%r181, %r273, %r180;
	cvt.s64.s32 	%rd136, %r181;
	add.s64 	%rd137, %rd1, %rd136;
	ld.local.u8 	%rs54, [%rd137];
	cvt.u64.u32 	%rd138, %r276;
	add.s64 	%rd139, %rd3, %rd138;
	st.local.u8 	[%rd139], %rs54;
	ld.local.u8 	%rs55, [%rd137+-1];
	st.local.u8 	[%rd139+1], %rs55;
	ld.local.u8 	%rs56, [%rd137+-2];
	st.local.u8 	[%rd139+2], %rs56;
	ld.local.u8 	%rs57, [%rd137+-3];
	st.local.u8 	[%rd139+3], %rs57;
	ld.local.u8 	%rs58, [%rd137+-4];
	st.local.u8 	[%rd139+4], %rs58;
	ld.local.u8 	%rs59, [%rd137+-5];
	st.local.u8 	[%rd139+5], %rs59;
	ld.local.u8 	%rs60, [%rd137+-6];
	st.local.u8 	[%rd139+6], %rs60;
	ld.local.u8 	%rs61, [%rd137+-7];
	st.local.u8 	[%rd139+7], %rs61;
	add.s32 	%r276, %r276, 8;
$L__BB0_31:
	setp.eq.s32 	%p22, %r46, 0;
	@%p22 bra 	$L__BB0_37;
	and.b32  	%r49, %r273, 3;
	setp.lt.u32 	%p23, %r46, 4;
	@%p23 bra 	$L__BB0_34;
	not.b32 	%r182, %r276;
	add.s32 	%r183, %r273, %r182;
	cvt.s64.s32 	%rd140, %r183;
	add.s64 	%rd141, %rd1, %rd140;
	ld.local.u8 	%rs62, [%rd141];
	cvt.u64.u32 	%rd142, %r276;
	add.s64 	%rd143, %rd3, %rd142;
	st.local.u8 	[%rd143], %rs62;
	ld.local.u8 	%rs63, [%rd141+-1];
	st.local.u8 	[%rd143+1], %rs63;
	ld.local.u8 	%rs64, [%rd141+-2];
	st.local.u8 	[%rd143+2], %rs64;
	ld.local.u8 	%rs65, [%rd141+-3];
	st.local.u8 	[%rd143+3], %rs65;
	add.s32 	%r276, %r276, 4;
$L__BB0_34:
	setp.eq.s32 	%p24, %r49, 0;
	@%p24 bra 	$L__BB0_37;
	cvt.u64.u32 	%rd144, %r276;
	add.s64 	%rd241, %rd3, %rd144;
	not.b32 	%r184, %r276;
	add.s32 	%r280, %r184, %r273;
	neg.s32 	%r279, %r49;
$L__BB0_36:
	.pragma "nounroll";
	cvt.s64.s32 	%rd145, %r280;
	add.s64 	%rd146, %rd1, %rd145;
	ld.local.u8 	%rs66, [%rd146];
	st.local.u8 	[%rd241], %rs66;
	add.s64 	%rd241, %rd241, 1;
	add.s32 	%r280, %r280, -1;
	add.s32 	%r279, %r279, 1;
	setp.ne.s32 	%p25, %r279, 0;
	@%p25 bra 	$L__BB0_36;
$L__BB0_37:
	setp.eq.s32 	%p26, %r263, 0;
	setp.eq.s32 	%p27, %r273, 0;
	mov.b32 	%r282, 0;
	or.pred  	%p28, %p26, %p27;
	@%p28 bra 	$L__BB0_41;
	min.u32 	%r58, %r263, %r273;
	mov.b32 	%r281, 0;
$L__BB0_39:
	cvt.u64.u32 	%rd147, %r281;
	add.s64 	%rd148, %rd2, %rd147;
	ld.local.u8 	%rs67, [%rd148];
	add.s64 	%rd149, %rd3, %rd147;
	ld.local.u8 	%rs68, [%rd149];
	setp.ne.s16 	%p29, %rs67, %rs68;
	mov.u32 	%r282, %r281;
	@%p29 bra 	$L__BB0_41;
	add.s32 	%r281, %r281, 1;
	setp.ne.s32 	%p30, %r281, %r58;
	mov.u32 	%r282, %r58;
	@%p30 bra 	$L__BB0_39;
$L__BB0_41:
	sub.s32 	%r62, %r263, %r282;
	setp.lt.s32 	%p31, %r62, 1;
	mov.b32 	%r287, 0;
	@%p31 bra 	$L__BB0_50;
	and.b32  	%r63, %r62, 3;
	sub.s32 	%r190, %r282, %r263;
	setp.gt.u32 	%p32, %r190, -4;
	mov.b32 	%r287, 0;
	@%p32 bra 	$L__BB0_47;
	and.b32  	%r287, %r62, 2147483644;
	neg.s32 	%r293, %r287;
	add.s64 	%rd245, %rd1, 2;
	add.s64 	%rd19, %rd2, -1;
	add.s32 	%r292, %r263, -1;
	bra.uni 	$L__BB0_46;
$L__BB0_44:
	cvt.u64.u32 	%rd130, %r273;
	add.s64 	%rd131, %rd1, %rd130;
	mov.b16 	%rs36, 1;
	st.local.u8 	[%rd131], %rs36;
$L__BB0_45:
	add.s32 	%r273, %r273, 1;
	setp.eq.s32 	%p16, %r39, 0;
	mov.u32 	%r272, %r39;
	@%p16 bra 	$L__BB0_24;
	bra.uni 	$L__BB0_20;
$L__BB0_46:
	cvt.s64.s32 	%rd150, %r292;
	add.s64 	%rd151, %rd19, %rd150;
	ld.local.u8 	%rs69, [%rd151+1];
	ld.local.u8 	%rs70, [%rd151];
	st.local.v2.u8 	[%rd245+-2], {%rs69, %rs70};
	ld.local.u8 	%rs71, [%rd151+-1];
	ld.local.u8 	%rs72, [%rd151+-2];
	st.local.v2.u8 	[%rd245], {%rs71, %rs72};
	add.s32 	%r293, %r293, 4;
	add.s64 	%rd245, %rd245, 4;
	add.s32 	%r292, %r292, -4;
	setp.eq.s32 	%p33, %r293, 0;
	@%p33 bra 	$L__BB0_47;
	bra.uni 	$L__BB0_46;
$L__BB0_47:
	setp.eq.s32 	%p34, %r63, 0;
	@%p34 bra 	$L__BB0_50;
	cvt.u64.u32 	%rd152, %r287;
	add.s64 	%rd242, %rd1, %rd152;
	not.b32 	%r191, %r287;
	add.s32 	%r286, %r191, %r263;
	neg.s32 	%r285, %r63;
	add.s32 	%r287, %r287, %r63;
$L__BB0_49:
	.pragma "nounroll";
	cvt.s64.s32 	%rd153, %r286;
	add.s64 	%rd154, %rd2, %rd153;
	ld.local.u8 	%rs73, [%rd154];
	st.local.u8 	[%rd242], %rs73;
	add.s64 	%rd242, %rd242, 1;
	add.s32 	%r286, %r286, -1;
	add.s32 	%r285, %r285, 1;
	setp.ne.s32 	%p35, %r285, 0;
	@%p35 bra 	$L__BB0_49;
$L__BB0_50:
	setp.ge.u32 	%p36, %r282, %r273;
	mov.u32 	%r296, %r287;
	@%p36 bra 	$L__BB0_57;
	sub.s32 	%r193, %r273, %r282;
	and.b32  	%r77, %r193, 3;
	setp.eq.s32 	%p37, %r77, 0;
	mov.u32 	%r289, %r282;
	mov.u32 	%r296, %r287;
	@%p37 bra 	$L__BB0_54;
	cvt.u64.u32 	%rd155, %r282;
	add.s64 	%rd244, %rd3, %rd155;
	cvt.u64.u32 	%rd156, %r287;
	add.s64 	%rd243, %rd1, %rd156;
	neg.s32 	%r288, %r77;
	add.s32 	%r289, %r282, %r77;
	add.s32 	%r296, %r287, %r77;
$L__BB0_53:
	.pragma "nounroll";
	ld.local.u8 	%rs74, [%rd244];
	st.local.u8 	[%rd243], %rs74;
	add.s64 	%rd244, %rd244, 1;
	add.s64 	%rd243, %rd243, 1;
	add.s32 	%r288, %r288, 1;
	setp.ne.s32 	%p38, %r288, 0;
	@%p38 bra 	$L__BB0_53;
$L__BB0_54:
	sub.s32 	%r194, %r282, %r273;
	setp.gt.u32 	%p39, %r194, -4;
	@%p39 bra 	$L__BB0_57;
	sub.s32 	%r294, %r289, %r273;
	cvt.u64.u32 	%rd157, %r296;
	add.s64 	%rd158, %rd157, %rd1;
	add.s64 	%rd247, %rd158, 1;
	cvt.u64.u32 	%rd159, %r289;
	add.s64 	%rd160, %rd159, %rd3;
	add.s64 	%rd246, %rd160, 3;
$L__BB0_56:
	ld.local.u8 	%rs75, [%rd246+-3];
	st.local.u8 	[%rd247+-1], %rs75;
	ld.local.u8 	%rs76, [%rd246+-2];
	st.local.u8 	[%rd247], %rs76;
	ld.local.u8 	%rs77, [%rd246+-1];
	st.local.u8 	[%rd247+1], %rs77;
	ld.local.u8 	%rs78, [%rd246];
	st.local.u8 	[%rd247+2], %rs78;
	add.s32 	%r296, %r296, 4;
	add.s32 	%r294, %r294, 4;
	add.s64 	%rd247, %rd247, 4;
	add.s64 	%rd246, %rd246, 4;
	setp.ne.s32 	%p40, %r294, 0;
	@%p40 bra 	$L__BB0_56;
$L__BB0_57:
	add.s32 	%r195, %r154, %r298;
	shr.s32 	%r196, %r195, 1;
	add.s32 	%r305, %r196, -1;
	setp.eq.s32 	%p41, %r305, %r31;
	@%p41 bra 	$L__BB0_63;
	cvt.s64.s32 	%rd37, %r154;
	mov.b32 	%r299, 1;
	mov.b16 	%rs126, 1;
$L__BB0_59:
	and.b16  	%rs80, %rs126, 255;
	setp.eq.s16 	%p42, %rs80, 0;
	setp.eq.s32 	%p43, %r299, %r287;
	or.pred  	%p44, %p42, %p43;
	@%p44 bra 	$L__BB0_79;
	mul.wide.s32 	%rd190, %r298, %r305;
	add.s64 	%rd191, %rd190, %rd37;
	shl.b64 	%rd40, %rd191, 1;
	mul.lo.s64 	%rd41, %rd40, %rd40;
	ld.global.u8 	%rs94, [m_num_hashes];
	setp.eq.s16 	%p57, %rs94, 0;
	mov.b32 	%r301, 0;
	@%p57 bra 	$L__BB0_78;
$L__BB0_61:
	ld.global.u64 	%rd42, [m_bits];
	ld.global.u64 	%rd43, [filter_size];
	cvt.u64.u32 	%rd192, %r301;
	mad.lo.s64 	%rd44, %rd41, %rd192, %rd40;
	or.b64  	%rd193, %rd44, %rd43;
	and.b64  	%rd194, %rd193, -4294967296;
	setp.ne.s64 	%p58, %rd194, 0;
	@%p58 bra 	$L__BB0_76;
	cvt.u32.u64 	%r218, %rd43;
	cvt.u32.u64 	%r219, %rd44;
	rem.u32 	%r220, %r219, %r218;
	cvt.u64.u32 	%rd248, %r220;
	bra.uni 	$L__BB0_77;
$L__BB0_63:
	shr.u32 	%r98, %r296, 1;
	setp.lt.u32 	%p61, %r296, 2;
	@%p61 bra 	$L__BB0_70;
	add.s32 	%r226, %r98, -1;
	and.b32  	%r99, %r98, 3;
	setp.lt.u32 	%p62, %r226, 3;
	mov.b32 	%r308, 0;
	@%p62 bra 	$L__BB0_67;
	and.b32  	%r308, %r98, 2147483644;
	and.b32  	%r228, %r98, 2147483644;
	neg.s32 	%r307, %r228;
	add.s64 	%rd38, %rd1, -1;
	add.s32 	%r306, %r296, -1;
	add.s64 	%rd252, %rd1, 3;
$L__BB0_66:
	cvt.s64.s32 	%rd197, %r306;
	add.s64 	%rd198, %rd38, %rd197;
	ld.local.u8 	%rs97, [%rd198+1];
	ld.local.u8 	%rs98, [%rd252+-3];
	st.local.u8 	[%rd198+1], %rs98;
	st.local.u8 	[%rd252+-3], %rs97;
	ld.local.u8 	%rs99, [%rd198];
	ld.local.u8 	%rs100, [%rd252+-2];
	st.local.u8 	[%rd198], %rs100;
	st.local.u8 	[%rd252+-2], %rs99;
	ld.local.u8 	%rs101, [%rd198+-1];
	ld.local.u8 	%rs102, [%rd252+-1];
	st.local.u8 	[%rd198+-1], %rs102;
	st.local.u8 	[%rd252+-1], %rs101;
	ld.local.u8 	%rs103, [%rd198+-2];
	ld.local.u8 	%rs104, [%rd252];
	st.local.u8 	[%rd198+-2], %rs104;
	st.local.u8 	[%rd252], %rs103;
	add.s32 	%r307, %r307, 4;
	add.s32 	%r306, %r306, -4;
	add.s64 	%rd252, %rd252, 4;
	setp.ne.s32 	%p63, %r307, 0;
	@%p63 bra 	$L__BB0_66;
$L__BB0_67:
	setp.eq.s32 	%p64, %r99, 0;
	@%p64 bra 	$L__BB0_70;
	cvt.u64.u32 	%rd199, %r308;
	add.s64 	%rd253, %rd1, %rd199;
	not.b32 	%r229, %r308;
	add.s32 	%r310, %r229, %r296;
	neg.s32 	%r309, %r99;
$L__BB0_69:
	.pragma "nounroll";
	cvt.s64.s32 	%rd200, %r310;
	add.s64 	%rd201, %rd1, %rd200;
	ld.local.u8 	%rs105, [%rd201];
	ld.local.u8 	%rs106, [%rd253];
	st.local.u8 	[%rd201], %rs106;
	st.local.u8 	[%rd253], %rs105;
	add.s64 	%rd253, %rd253, 1;
	add.s32 	%r310, %r310, -1;
	add.s32 	%r309, %r309, 1;
	setp.ne.s32 	%p65, %r309, 0;
	@%p65 bra 	$L__BB0_69;
$L__BB0_70:
	sub.s32 	%r133, %r296, %r287;
	add.s32 	%r230, %r298, %r155;
	shr.s32 	%r231, %r230, 1;
	add.s32 	%r318, %r231, -1;
	add.s32 	%r232, %r2, %r298;
	setp.eq.s32 	%p66, %r318, %r232;
	@%p66 bra 	$L__BB0_128;
	cvt.s64.s32 	%rd77, %r155;
	mov.b32 	%r312, 1;
	mov.b16 	%rs128, 1;
$L__BB0_72:
	and.b16  	%rs108, %rs128, 255;
	setp.eq.s16 	%p67, %rs108, 0;
	setp.eq.s32 	%p68, %r312, %r133;
	or.pred  	%p69, %p67, %p68;
	@%p69 bra 	$L__BB0_105;
	mul.wide.s32 	%rd231, %r298, %r318;
	add.s64 	%rd232, %rd231, %rd77;
	shl.b64 	%rd78, %rd232, 1;
	mul.lo.s64 	%rd79, %rd78, %rd78;
	ld.global.u8 	%rs122, [m_num_hashes];
	setp.eq.s16 	%p82, %rs122, 0;
	mov.b32 	%r314, 0;
	@%p82 bra 	$L__BB0_104;
$L__BB0_74:
	ld.global.u64 	%rd80, [m_bits];
	ld.global.u64 	%rd81, [filter_size];
	cvt.u64.u32 	%rd233, %r314;
	mad.lo.s64 	%rd82, %rd79, %rd233, %rd78;
	or.b64  	%rd234, %rd82, %rd81;
	and.b64  	%rd235, %rd234, -4294967296;
	setp.ne.s64 	%p83, %rd235, 0;
	@%p83 bra 	$L__BB0_102;
	cvt.u32.u64 	%r254, %rd81;
	cvt.u32.u64 	%r255, %rd82;
	rem.u32 	%r256, %r255, %r254;
	cvt.u64.u32 	%rd254, %r256;
	bra.uni 	$L__BB0_103;
$L__BB0_76:
	rem.u64 	%rd248, %rd44, %rd43;
$L__BB0_77:
	cvta.to.global.u64 	%rd195, %rd42;
	add.s64 	%rd196, %rd195, %rd248;
	mov.b16 	%rs95, 1;
	st.global.u8 	[%rd196], %rs95;
	add.s32 	%r301, %r301, 1;
	ld.global.u8 	%r221, [m_num_hashes];
	setp.lt.u32 	%p59, %r301, %r221;
	@%p59 bra 	$L__BB0_61;
$L__BB0_78:
	add.s32 	%r222, %r305, 1;
	shr.s32 	%r223, %r222, 1;
	add.s32 	%r305, %r223, -1;
	mov.b16 	%rs126, 1;
	bra.uni 	$L__BB0_101;
$L__BB0_79:
	setp.eq.s16 	%p45, %rs80, 0;
	@%p45 bra 	$L__BB0_88;
	mul.wide.s32 	%rd161, %r298, %r305;
	add.s64 	%rd162, %rd161, %rd37;
	shl.b64 	%rd163, %rd162, 1;
	or.b64  	%rd48, %rd163, 1;
	mad.lo.s64 	%rd164, %rd163, %rd163, %rd163;
	add.s64 	%rd49, %rd164, %rd48;
	ld.global.u8 	%rs82, [m_num_hashes];
	setp.eq.s16 	%p46, %rs82, 0;
	mov.b32 	%r302, 0;
	@%p46 bra 	$L__BB0_85;
$L__BB0_81:
	ld.global.u64 	%rd50, [m_bits];
	ld.global.u64 	%rd51, [filter_size];
	cvt.u64.u32 	%rd165, %r302;
	mad.lo.s64 	%rd52, %rd49, %rd165, %rd48;
	or.b64  	%rd166, %rd52, %rd51;
	and.b64  	%rd167, %rd166, -4294967296;
	setp.ne.s64 	%p47, %rd167, 0;
	@%p47 bra 	$L__BB0_83;
	cvt.u32.u64 	%r199, %rd51;
	cvt.u32.u64 	%r200, %rd52;
	rem.u32 	%r201, %r200, %r199;
	cvt.u64.u32 	%rd249, %r201;
	bra.uni 	$L__BB0_84;
$L__BB0_83:
	rem.u64 	%rd249, %rd52, %rd51;
$L__BB0_84:
	cvta.to.global.u64 	%rd168, %rd50;
	add.s64 	%rd169, %rd168, %rd249;
	mov.b16 	%rs83, 1;
	st.global.u8 	[%rd169], %rs83;
	add.s32 	%r302, %r302, 1;
	ld.global.u8 	%r202, [m_num_hashes];
	setp.lt.u32 	%p48, %r302, %r202;
	@%p48 bra 	$L__BB0_81;
$L__BB0_85:
	cvt.u64.u32 	%rd170, %r299;
	add.s64 	%rd171, %rd1, %rd170;
	ld.local.u8 	%rs84, [%rd171];
	setp.ne.s16 	%p49, %rs84, 0;
	@%p49 bra 	$L__BB0_87;
	shl.b32 	%r204, %r305, 1;
	or.b32  	%r305, %r204, 1;
	mov.b16 	%rs126, 0;
	bra.uni 	$L__BB0_101;
$L__BB0_87:
	shl.b32 	%r203, %r305, 1;
	add.s32 	%r305, %r203, 2;
	mov.b16 	%rs126, 0;
	bra.uni 	$L__BB0_101;
$L__BB0_88:
	cvt.u64.u32 	%rd172, %r299;
	add.s64 	%rd173, %rd1, %rd172;
	ld.local.u8 	%rs87, [%rd173];
	setp.ne.s16 	%p50, %rs87, 0;
	@%p50 bra 	$L__BB0_95;
	mul.wide.s32 	%rd183, %r298, %r305;
	add.s64 	%rd184, %rd183, %rd37;
	shl.b64 	%rd56, %rd184, 1;
	mul.lo.s64 	%rd57, %rd56, %rd56;
	ld.global.u8 	%rs91, [m_num_hashes];
	setp.eq.s16 	%p54, %rs91, 0;
	mov.b32 	%r303, 0;
	@%p54 bra 	$L__BB0_94;
$L__BB0_90:
	ld.global.u64 	%rd58, [m_bits];
	ld.global.u64 	%rd59, [filter_size];
	cvt.u64.u32 	%rd185, %r303;
	mad.lo.s64 	%rd60, %rd57, %rd185, %rd56;
	or.b64  	%rd186, %rd60, %rd59;
	and.b64  	%rd187, %rd186, -4294967296;
	setp.ne.s64 	%p55, %rd187, 0;
	@%p55 bra 	$L__BB0_92;
	cvt.u32.u64 	%r212, %rd59;
	cvt.u32.u64 	%r213, %rd60;
	rem.u32 	%r214, %r213, %r212;
	cvt.u64.u32 	%rd250, %r214;
	bra.uni 	$L__BB0_93;
$L__BB0_92:
	rem.u64 	%rd250, %rd60, %rd59;
$L__BB0_93:
	cvta.to.global.u64 	%rd188, %rd58;
	add.s64 	%rd189, %rd188, %rd250;
	mov.b16 	%rs92, 1;
	st.global.u8 	[%rd189], %rs92;
	add.s32 	%r303, %r303, 1;
	ld.global.u8 	%r215, [m_num_hashes];
	setp.lt.u32 	%p56, %r303, %r215;
	@%p56 bra 	$L__BB0_90;
$L__BB0_94:
	shl.b32 	%r216, %r305, 1;
	or.b32  	%r305, %r216, 1;
	mov.b16 	%rs126, 0;
	bra.uni 	$L__BB0_101;
$L__BB0_95:
	mul.wide.s32 	%rd174, %r298, %r305;
	add.s64 	%rd175, %rd174, %rd37;
	shl.b64 	%rd176, %rd175, 1;
	or.b64  	%rd64, %rd176, 1;
	mad.lo.s64 	%rd177, %rd176, %rd176, %rd176;
	add.s64 	%rd65, %rd177, %rd64;
	ld.global.u8 	%rs88, [m_num_hashes];
	setp.eq.s16 	%p51, %rs88, 0;
	mov.b32 	%r304, 0;
	@%p51 bra 	$L__BB0_100;
$L__BB0_96:
	ld.global.u64 	%rd66, [m_bits];
	ld.global.u64 	%rd67, [filter_size];
	cvt.u64.u32 	%rd178, %r304;
	mad.lo.s64 	%rd68, %rd65, %rd178, %rd64;
	or.b64  	%rd179, %rd68, %rd67;
	and.b64  	%rd180, %rd179, -4294967296;
	setp.ne.s64 	%p52, %rd180, 0;
	@%p52 bra 	$L__BB0_98;
	cvt.u32.u64 	%r206, %rd67;
	cvt.u32.u64 	%r207, %rd68;
	rem.u32 	%r208, %r207, %r206;
	cvt.u64.u32 	%rd251, %r208;
	bra.uni 	$L__BB0_99;
$L__BB0_98:
	rem.u64 	%rd251, %rd68, %rd67;
$L__BB0_99:
	cvta.to.global.u64 	%rd181, %rd66;
	add.s64 	%rd182, %rd181, %rd251;
	mov.b16 	%rs89, 1;
	st.global.u8 	[%rd182], %rs89;
	add.s32 	%r304, %r304, 1;
	ld.global.u8 	%r209, [m_num_hashes];
	setp.lt.u32 	%p53, %r304, %r209;
	@%p53 bra 	$L__BB0_96;
$L__BB0_100:
	shl.b32 	%r210, %r305, 1;
	add.s32 	%r305, %r210, 2;
	mov.b16 	%rs126, 0;
$L__BB0_101:
	add.s32 	%r299, %r299, 1;
	ld.global.u32 	%r298, [num_vertices];
	add.s32 	%r224, %r30, %r298;
	setp.eq.s32 	%p60, %r305, %r224;
	@%p60 bra 	$L__BB0_63;
	bra.uni 	$L__BB0_59;
$L__BB0_102:
	rem.u64 	%rd254, %rd82, %rd81;
$L__BB0_103:
	cvta.to.global.u64 	%rd236, %rd80;
	add.s64 	%rd237, %rd236, %rd254;
	mov.b16 	%rs123, 1;
	st.global.u8 	[%rd237], %rs123;
	add.s32 	%r314, %r314, 1;
	ld.global.u8 	%r257, [m_num_hashes];
	setp.lt.u32 	%p84, %r314, %r257;
	@%p84 bra 	$L__BB0_74;
$L__BB0_104:
	add.s32 	%r258, %r318, 1;
	shr.s32 	%r259, %r258, 1;
	add.s32 	%r318, %r259, -1;
	mov.b16 	%rs128, 1;
	bra.uni 	$L__BB0_127;
$L__BB0_105:
	setp.eq.s16 	%p70, %rs108, 0;
	@%p70 bra 	$L__BB0_114;
	mul.wide.s32 	%rd202, %r298, %r318;
	add.s64 	%rd203, %rd202, %rd77;
	shl.b64 	%rd204, %rd203, 1;
	or.b64  	%rd86, %rd204, 1;
	mad.lo.s64 	%rd205, %rd204, %rd204, %rd204;
	add.s64 	%rd87, %rd205, %rd86;
	ld.global.u8 	%rs110, [m_num_hashes];
	setp.eq.s16 	%p71, %rs110, 0;
	mov.b32 	%r315, 0;
	@%p71 bra 	$L__BB0_111;
$L__BB0_107:
	ld.global.u64 	%rd88, [m_bits];
	ld.global.u64 	%rd89, [filter_size];
	cvt.u64.u32 	%rd206, %r315;
	mad.lo.s64 	%rd90, %rd87, %rd206, %rd86;
	or.b64  	%rd207, %rd90, %rd89;
	and.b64  	%rd208, %rd207, -4294967296;
	setp.ne.s64 	%p72, %rd208, 0;
	@%p72 bra 	$L__BB0_109;
	cvt.u32.u64 	%r235, %rd89;
	cvt.u32.u64 	%r236, %rd90;
	rem.u32 	%r237, %r236, %r235;
	cvt.u64.u32 	%rd255, %r237;
	bra.uni 	$L__BB0_110;
$L__BB0_109:
	rem.u64 	%rd255, %rd90, %rd89;
$L__BB0_110:
	cvta.to.global.u64 	%rd209, %rd88;
	add.s64 	%rd210, %rd209, %rd255;
	mov.b16 	%rs111, 1;
	st.global.u8 	[%rd210], %rs111;
	add.s32 	%r315, %r315, 1;
	ld.global.u8 	%r238, [m_num_hashes];
	setp.lt.u32 	%p73, %r315, %r238;
	@%p73 bra 	$L__BB0_107;
$L__BB0_111:
	cvt.u64.u32 	%rd211, %r312;
	add.s64 	%rd212, %rd1, %rd211;
	ld.local.u8 	%rs112, [%rd212];
	setp.ne.s16 	%p74, %rs112, 0;
	@%p74 bra 	$L__BB0_113;
	shl.b32 	%r240, %r318, 1;
	or.b32  	%r318, %r240, 1;
	mov.b16 	%rs128, 0;
	bra.uni 	$L__BB0_127;
$L__BB0_113:
	shl.b32 	%r239, %r318, 1;
	add.s32 	%r318, %r239, 2;
	mov.b16 	%rs128, 0;
	bra.uni 	$L__BB0_127;
$L__BB0_114:
	cvt.u64.u32 	%rd213, %r312;
	add.s64 	%rd214, %rd1, %rd213;
	ld.local.u8 	%rs115, [%rd214];
	setp.ne.s16 	%p75, %rs115, 0;
	@%p75 bra 	$L__BB0_121;
	mul.wide.s32 	%rd224, %r298, %r318;
	add.s64 	%rd225, %rd224, %rd77;
	shl.b64 	%rd94, %rd225, 1;
	mul.lo.s64 	%rd95, %rd94, %rd94;
	ld.global.u8 	%rs119, [m_num_hashes];
	setp.eq.s16 	%p79, %rs119, 0;
	mov.b32 	%r316, 0;
	@%p79 bra 	$L__BB0_120;
$L__BB0_116:
	ld.global.u64 	%rd96, [m_bits];
	ld.global.u64 	%rd97, [filter_size];
	cvt.u64.u32 	%rd226, %r316;
	mad.lo.s64 	%rd98, %rd95, %rd226, %rd94;
	or.b64  	%rd227, %rd98, %rd97;
	and.b64  	%rd228, %rd227, -4294967296;
	setp.ne.s64 	%p80, %rd228, 0;
	@%p80 bra 	$L__BB0_118;
	cvt.u32.u64 	%r248, %rd97;
	cvt.u32.u64 	%r249, %rd98;
	rem.u32 	%r250, %r249, %r248;
	cvt.u64.u32 	%rd256, %r250;
	bra.uni 	$L__BB0_119;
$L__BB0_118:
	rem.u64 	%rd256, %rd98, %rd97;
$L__BB0_119:
	cvta.to.global.u64 	%rd229, %rd96;
	add.s64 	%rd230, %rd229, %rd256;
	mov.b16 	%rs120, 1;
	st.global.u8 	[%rd230], %rs120;
	add.s32 	%r316, %r316, 1;
	ld.global.u8 	%r251, [m_num_hashes];
	setp.lt.u32 	%p81, %r316, %r251;
	@%p81 bra 	$L__BB0_116;
$L__BB0_120:
	shl.b32 	%r252, %r318, 1;
	or.b32  	%r318, %r252, 1;
	mov.b16 	%rs128, 0;
	bra.uni 	$L__BB0_127;
$L__BB0_121:
	mul.wide.s32 	%rd215, %r298, %r318;
	add.s64 	%rd216, %rd215, %rd77;
	shl.b64 	%rd217, %rd216, 1;
	or.b64  	%rd102, %rd217, 1;
	mad.lo.s64 	%rd218, %rd217, %rd217, %rd217;
	add.s64 	%rd103, %rd218, %rd102;
	ld.global.u8 	%rs116, [m_num_hashes];
	setp.eq.s16 	%p76, %rs116, 0;
	mov.b32 	%r317, 0;
	@%p76 bra 	$L__BB0_126;
$L__BB0_122:
	ld.global.u64 	%rd104, [m_bits];
	ld.global.u64 	%rd105, [filter_size];
	cvt.u64.u32 	%rd219, %r317;
	mad.lo.s64 	%rd106, %rd103, %rd219, %rd102;
	or.b64  	%rd220, %rd106, %rd105;
	and.b64  	%rd221, %rd220, -4294967296;
	setp.ne.s64 	%p77, %rd221, 0;
	@%p77 bra 	$L__BB0_124;
	cvt.u32.u64 	%r242, %rd105;
	cvt.u32.u64 	%r243, %rd106;
	rem.u32 	%r244, %r243, %r242;
	cvt.u64.u32 	%rd257, %r244;
	bra.uni 	$L__BB0_125;
$L__BB0_124:
	rem.u64 	%rd257, %rd106, %rd105;
$L__BB0_125:
	cvta.to.global.u64 	%rd222, %rd104;
	add.s64 	%rd223, %rd222, %rd257;
	mov.b16 	%rs117, 1;
	st.global.u8 	[%rd223], %rs117;
	add.s32 	%r317, %r317, 1;
	ld.global.u8 	%r245, [m_num_hashes];
	setp.lt.u32 	%p78, %r317, %r245;
	@%p78 bra 	$L__BB0_122;
$L__BB0_126:
	shl.b32 	%r246, %r318, 1;
	add.s32 	%r318, %r246, 2;
	mov.b16 	%rs128, 0;
$L__BB0_127:
	add.s32 	%r312, %r312, 1;
	ld.global.u32 	%r298, [num_vertices];
	add.s32 	%r260, %r2, %r298;
	setp.ne.s32 	%p85, %r318, %r260;
	@%p85 bra 	$L__BB0_72;
$L__BB0_128:
	ret;

}
	// .globl	_Z10NeighboursiPb
.visible .entry _Z10NeighboursiPb(
	.param .u32 _Z10NeighboursiPb_param_0,
	.param .u64 .ptr .align 1 _Z10NeighboursiPb_param_1
)
{
	.local .align 2 .b8 	__local_depot1[100];
	.reg .b64 	%SP;
	.reg .b64 	%SPL;
	.reg .pred 	%p<62>;
	.reg .b16 	%rs<83>;
	.reg .b32 	%r<203>;
	.reg .b64 	%rd<156>;

	mov.u64 	%SPL, __local_depot1;
	ld.param.u32 	%r104, [_Z10NeighboursiPb_param_0];
	ld.param.u64 	%rd64, [_Z10NeighboursiPb_param_1];
	add.u64 	%rd1, %SPL, 0;
	add.u64 	%rd2, %SPL, 50;
	add.u64 	%rd3, %SPL, 75;
	mov.u32 	%r105, %ctaid.x;
	mov.u32 	%r106, %ntid.x;
	mov.u32 	%r107, %tid.x;
	mad.lo.s32 	%r1, %r105, %r106, %r107;
	ld.global.u32 	%r2, [num_vertices];
	setp.ge.u32 	%p1, %r1, %r2;
	@%p1 bra 	$L__BB1_93;
	setp.eq.s32 	%p2, %r104, %r1;
	mov.b16 	%rs5, 0;
	mov.u16 	%rs82, %rs5;
	@%p2 bra 	$L__BB1_92;
	add.s32 	%r109, %r104, %r2;
	add.s32 	%r166, %r109, -1;
	setp.eq.s32 	%p3, %r166, 0;
	mov.b32 	%r167, 0;
	@%p3 bra 	$L__BB1_6;
	mov.b32 	%r167, 0;
$L__BB1_4:
	add.s32 	%r111, %r166, 1;
	shr.s32 	%r112, %r111, 1;
	add.s32 	%r11, %r112, -1;
	shl.b32 	%r113, %r11, 1;
	or.b32  	%r114, %r113, 1;
	setp.ne.s32 	%p4, %r166, %r114;
	@%p4 bra 	$L__BB1_23;
	cvt.u64.u32 	%rd70, %r167;
	add.s64 	%rd71, %rd1, %rd70;
	mov.b16 	%rs7, 0;
	st.local.u8 	[%rd71], %rs7;
	bra.uni 	$L__BB1_24;
$L__BB1_6:
	setp.eq.s32 	%p6, %r167, 0;
	@%p6 bra 	$L__BB1_19;
	and.b32  	%r5, %r167, 15;
	setp.lt.u32 	%p7, %r167, 16;
	mov.b32 	%r170, 0;
	@%p7 bra 	$L__BB1_10;
	and.b32  	%r170, %r167, -16;
	neg.s32 	%r169, %r170;
	add.s64 	%rd4, %rd1, -7;
	add.s32 	%r168, %r167, -1;
	add.s64 	%rd142, %rd2, 7;
$L__BB1_9:
	.pragma "nounroll";
	cvt.s64.s32 	%rd72, %r168;
	add.s64 	%rd73, %rd4, %rd72;
	ld.local.u8 	%rs8, [%rd73+7];
	st.local.u8 	[%rd142+-7], %rs8;
	ld.local.u8 	%rs9, [%rd73+6];
	st.local.u8 	[%rd142+-6], %rs9;
	ld.local.u8 	%rs10, [%rd73+5];
	st.local.u8 	[%rd142+-5], %rs10;
	ld.local.u8 	%rs11, [%rd73+4];
	st.local.u8 	[%rd142+-4], %rs11;
	ld.local.u8 	%rs12, [%rd73+3];
	st.local.u8 	[%rd142+-3], %rs12;
	ld.local.u8 	%rs13, [%rd73+2];
	st.local.u8 	[%rd142+-2], %rs13;
	ld.local.u8 	%rs14, [%rd73+1];
	st.local.u8 	[%rd142+-1], %rs14;
	ld.local.u8 	%rs15, [%rd73];
	st.local.u8 	[%rd142], %rs15;
	ld.local.u8 	%rs16, [%rd73+-1];
	st.local.u8 	[%rd142+1], %rs16;
	ld.local.u8 	%rs17, [%rd73+-2];
	st.local.u8 	[%rd142+2], %rs17;
	ld.local.u8 	%rs18, [%rd73+-3];
	st.local.u8 	[%rd142+3], %rs18;
	ld.local.u8 	%rs19, [%rd73+-4];
	st.local.u8 	[%rd142+4], %rs19;
	ld.local.u8 	%rs20, [%rd73+-5];
	st.local.u8 	[%rd142+5], %rs20;
	ld.local.u8 	%rs21, [%rd73+-6];
	st.local.u8 	[%rd142+6], %rs21;
	ld.local.u8 	%rs22, [%rd73+-7];
	st.local.u8 	[%rd142+7], %rs22;
	ld.local.u8 	%rs23, [%rd73+-8];
	st.local.u8 	[%rd142+8], %rs23;
	add.s32 	%r169, %r169, 16;
	add.s32 	%r168, %r168, -16;
	add.s64 	%rd142, %rd142, 16;
	setp.ne.s32 	%p8, %r169, 0;
	@%p8 bra 	$L__BB1_9;
$L__BB1_10:
	setp.eq.s32 	%p9, %r5, 0;
	@%p9 bra 	$L__BB1_19;
	and.b32  	%r18, %r167, 7;
	setp.lt.u32 	%p10, %r5, 8;
	@%p10 bra 	$L__BB1_13;
	not.b32 	%r116, %r170;
	add.s32 	%r117, %r167, %r116;
	cvt.s64.s32 	%rd74, %r117;
	add.s64 	%rd75, %rd1, %rd74;
	ld.local.u8 	%rs24, [%rd75];
	cvt.u64.u32 	%rd76, %r170;
	add.s64 	%rd77, %rd2, %rd76;
	st.local.u8 	[%rd77], %rs24;
	ld.local.u8 	%rs25, [%rd75+-1];
	st.local.u8 	[%rd77+1], %rs25;
	ld.local.u8 	%rs26, [%rd75+-2];
	st.local.u8 	[%rd77+2], %rs26;
	ld.local.u8 	%rs27, [%rd75+-3];
	st.local.u8 	[%rd77+3], %rs27;
	ld.local.u8 	%rs28, [%rd75+-4];
	st.local.u8 	[%rd77+4], %rs28;
	ld.local.u8 	%rs29, [%rd75+-5];
	st.local.u8 	[%rd77+5], %rs29;
	ld.local.u8 	%rs30, [%rd75+-6];
	st.local.u8 	[%rd77+6], %rs30;
	ld.local.u8 	%rs31, [%rd75+-7];
	st.local.u8 	[%rd77+7], %rs31;
	add.s32 	%r170, %r170, 8;
$L__BB1_13:
	setp.eq.s32 	%p11, %r18, 0;
	@%p11 bra 	$L__BB1_19;
	and.b32  	%r21, %r167, 3;
	setp.lt.u32 	%p12, %r18, 4;
	@%p12 bra 	$L__BB1_16;
	not.b32 	%r118, %r170;
	add.s32 	%r119, %r167, %r118;
	cvt.s64.s32 	%rd78, %r119;
	add.s64 	%rd79, %rd1, %rd78;
	ld.local.u8 	%rs32, [%rd79];
	cvt.u64.u32 	%rd80, %r170;
	add.s64 	%rd81, %rd2, %rd80;
	st.local.u8 	[%rd81], %rs32;
	ld.local.u8 	%rs33, [%rd79+-1];
	st.local.u8 	[%rd81+1], %rs33;
	ld.local.u8 	%rs34, [%rd79+-2];
	st.local.u8 	[%rd81+2], %rs34;
	ld.local.u8 	%rs35, [%rd79+-3];
	st.local.u8 	[%rd81+3], %rs35;
	add.s32 	%r170, %r170, 4;
$L__BB1_16:
	setp.eq.s32 	%p13, %r21, 0;
	@%p13 bra 	$L__BB1_19;
	cvt.u64.u32 	%rd82, %r170;
	add.s64 	%rd143, %rd2, %rd82;
	not.b32 	%r120, %r170;
	add.s32 	%r174, %r120, %r167;
	neg.s32 	%r173, %r21;
$L__BB1_18:
	.pragma "nounroll";
	cvt.s64.s32 	%rd83, %r174;
	add.s64 	%rd84, %rd1, %rd83;
	ld.local.u8 	%rs36, [%rd84];
	st.local.u8 	[%rd143], %rs36;
	add.s64 	%rd143, %rd143, 1;
	add.s32 	%r174, %r174, -1;
	add.s32 	%r173, %r173, 1;
	setp.ne.s32 	%p14, %r173, 0;
	@%p14 bra 	$L__BB1_18;
$L__BB1_19:
	add.s32 	%r122, %r1, %r2;
	add.s32 	%r30, %r122, -1;
	setp.eq.s32 	%p15, %r30, 0;
	mov.b32 	%r177, 0;
	@%p15 bra 	$L__BB1_25;
	mov.b32 	%r177, 0;
	mov.u32 	%r176, %r30;
$L__BB1_21:
	add.s32 	%r124, %r176, 1;
	shr.s32 	%r125, %r124, 1;
	add.s32 	%r38, %r125, -1;
	shl.b32 	%r126, %r38, 1;
	or.b32  	%r127, %r126, 1;
	setp.ne.s32 	%p16, %r176, %r127;
	@%p16 bra 	$L__BB1_39;
	cvt.u64.u32 	%rd87, %r177;
	add.s64 	%rd88, %rd1, %rd87;
	mov.b16 	%rs38, 0;
	st.local.u8 	[%rd88], %rs38;
	bra.uni 	$L__BB1_40;
$L__BB1_23:
	cvt.u64.u32 	%rd68, %r167;
	add.s64 	%rd69, %rd1, %rd68;
	mov.b16 	%rs6, 1;
	st.local.u8 	[%rd69], %rs6;
$L__BB1_24:
	add.s32 	%r167, %r167, 1;
	setp.eq.s32 	%p5, %r11, 0;
	mov.u32 	%r166, %r11;
	@%p5 bra 	$L__BB1_6;
	bra.uni 	$L__BB1_4;
$L__BB1_25:
	setp.eq.s32 	%p18, %r177, 0;
	@%p18 bra 	$L__BB1_32;
	and.b32  	%r32, %r177, 3;
	setp.lt.u32 	%p19, %r177, 4;
	mov.b32 	%r180, 0;
	@%p19 bra 	$L__BB1_29;
	and.b32  	%r180, %r177, -4;
	neg.s32 	%r179, %r180;
	add.s64 	%rd11, %rd1, -1;
	add.s32 	%r178, %r177, -1;
	add.s64 	%rd144, %rd3, 3;
$L__BB1_28:
	cvt.s64.s32 	%rd89, %r178;
	add.s64 	%rd90, %rd11, %rd89;
	ld.local.u8 	%rs39, [%rd90+1];
	st.local.u8 	[%rd144+-3], %rs39;
	ld.local.u8 	%rs40, [%rd90];
	st.local.u8 	[%rd144+-2], %rs40;
	ld.local.u8 	%rs41, [%rd90+-1];
	st.local.u8 	[%rd144+-1], %rs41;
	ld.local.u8 	%rs42, [%rd90+-2];
	st.local.u8 	[%rd144], %rs42;
	add.s32 	%r179, %r179, 4;
	add.s32 	%r178, %r178, -4;
	add.s64 	%rd144, %rd144, 4;
	setp.ne.s32 	%p20, %r179, 0;
	@%p20 bra 	$L__BB1_28;
$L__BB1_29:
	setp.eq.s32 	%p21, %r32, 0;
	@%p21 bra 	$L__BB1_32;
	cvt.u64.u32 	%rd91, %r180;
	add.s64 	%rd145, %rd3, %rd91;
	not.b32 	%r129, %r180;
	add.s32 	%r182, %r129, %r177;
	neg.s32 	%r181, %r32;
$L__BB1_31:
	.pragma "nounroll";
	cvt.s64.s32 	%rd92, %r182;
	add.s64 	%rd93, %rd1, %rd92;
	ld.local.u8 	%rs43, [%rd93];
	st.local.u8 	[%rd145], %rs43;
	add.s64 	%rd145, %rd145, 1;
	add.s32 	%r182, %r182, -1;
	add.s32 	%r181, %r181, 1;
	setp.ne.s32 	%p22, %r181, 0;
	@%p22 bra 	$L__BB1_31;
$L__BB1_32:
	setp.eq.s32 	%p23, %r167, 0;
	setp.eq.s32 	%p24, %r177, 0;
	mov.b32 	%r184, 0;
	or.pred  	%p25, %p23, %p24;
	@%p25 bra 	$L__BB1_36;
	min.u32 	%r51, %r167, %r177;
	mov.b32 	%r183, 0;
$L__BB1_34:
	cvt.u64.u32 	%rd94, %r183;
	add.s64 	%rd95, %rd2, %rd94;
	ld.local.u8 	%rs44, [%rd95];
	add.s64 	%rd96, %rd3, %rd94;
	ld.local.u8 	%rs45, [%rd96];
	setp.ne.s16 	%p26, %rs44, %rs45;
	mov.u32 	%r184, %r183;
	@%p26 bra 	$L__BB1_36;
	add.s32 	%r183, %r183, 1;
	setp.ne.s32 	%p27, %r183, %r51;
	mov.u32 	%r184, %r51;
	@%p27 bra 	$L__BB1_34;
$L__BB1_36:
	sub.s32 	%r55, %r167, %r184;
	setp.lt.s32 	%p28, %r55, 1;
	mov.b32 	%r189, 0;
	@%p28 bra 	$L__BB1_45;
	and.b32  	%r56, %r55, 3;
	sub.s32 	%r135, %r184, %r167;
	setp.gt.u32 	%p29, %r135, -4;
	mov.b32 	%r189, 0;
	@%p29 bra 	$L__BB1_42;
	and.b32  	%r189, %r55, 2147483644;
	neg.s32 	%r194, %r189;
	add.s64 	%rd149, %rd1, 2;
	add.s64 	%rd19, %rd2, -1;
	add.s32 	%r193, %r167, -1;
	bra.uni 	$L__BB1_41;
$L__BB1_39:
	cvt.u64.u32 	%rd85, %r177;
	add.s64 	%rd86, %rd1, %rd85;
	mov.b16 	%rs37, 1;
	st.local.u8 	[%rd86], %rs37;
$L__BB1_40:
	add.s32 	%r177, %r177, 1;
	setp.eq.s32 	%p17, %r38, 0;
	mov.u32 	%r176, %r38;
	@%p17 bra 	$L__BB1_25;
	bra.uni 	$L__BB1_21;
$L__BB1_41:
	cvt.s64.s32 	%rd97, %r193;
	add.s64 	%rd98, %rd19, %rd97;
	ld.local.u8 	%rs46, [%rd98+1];
	ld.local.u8 	%rs47, [%rd98];
	st.local.v2.u8 	[%rd149+-2], {%rs46, %rs47};
	ld.local.u8 	%rs48, [%rd98+-1];
	ld.local.u8 	%rs49, [%rd98+-2];
	st.local.v2.u8 	[%rd149], {%rs48, %rs49};
	add.s32 	%r194, %r194, 4;
	add.s64 	%rd149, %rd149, 4;
	add.s32 	%r193, %r193, -4;
	setp.eq.s32 	%p30, %r194, 0;
	@%p30 bra 	$L__BB1_42;
	bra.uni 	$L__BB1_41;
$L__BB1_42:
	setp.eq.s32 	%p31, %r56, 0;
	@%p31 bra 	$L__BB1_45;
	cvt.u64.u32 	%rd99, %r189;
	add.s64 	%rd146, %rd1, %rd99;
	not.b32 	%r136, %r189;
	add.s32 	%r188, %r136, %r167;
	neg.s32 	%r187, %r56;
	add.s32 	%r189, %r189, %r56;
$L__BB1_44:
	.pragma "nounroll";
	cvt.s64.s32 	%rd100, %r188;
	add.s64 	%rd101, %rd2, %rd100;
	ld.local.u8 	%rs50, [%rd101];
	st.local.u8 	[%rd146], %rs50;
	add.s64 	%rd146, %rd146, 1;
	add.s32 	%r188, %r188, -1;
	add.s32 	%r187, %r187, 1;
	setp.ne.s32 	%p32, %r187, 0;
	@%p32 bra 	$L__BB1_44;
$L__BB1_45:
	setp.ge.u32 	%p33, %r184, %r177;
	@%p33 bra 	$L__BB1_52;
	sub.s32 	%r137, %r177, %r184;
	and.b32  	%r70, %r137, 3;
	setp.eq.s32 	%p34, %r70, 0;
	mov.u32 	%r191, %r184;
	mov.u32 	%r192, %r189;
	@%p34 bra 	$L__BB1_49;
	cvt.u64.u32 	%rd102, %r184;
	add.s64 	%rd148, %rd3, %rd102;
	cvt.u64.u32 	%rd103, %r189;
	add.s64 	%rd147, %rd1, %rd103;
	neg.s32 	%r190, %r70;
	add.s32 	%r191, %r184, %r70;
	add.s32 	%r192, %r189, %r70;
$L__BB1_48:
	.pragma "nounroll";
	ld.local.u8 	%rs51, [%rd148];
	st.local.u8 	[%rd147], %rs51;
	add.s64 	%rd148, %rd148, 1;
	add.s64 	%rd147, %rd147, 1;
	add.s32 	%r190, %r190, 1;
	setp.ne.s32 	%p35, %r190, 0;
	@%p35 bra 	$L__BB1_48;
$L__BB1_49:
	sub.s32 	%r138, %r184, %r177;
	setp.gt.u32 	%p36, %r138, -4;
	@%p36 bra 	$L__BB1_52;
	sub.s32 	%r195, %r191, %r177;
	cvt.u64.u32 	%rd104, %r192;
	add.s64 	%rd105, %rd104, %rd1;
	add.s64 	%rd151, %rd105, 1;
	cvt.u64.u32 	%rd106, %r191;
	add.s64 	%rd107, %rd106, %rd3;
	add.s64 	%rd150, %rd107, 3;
$L__BB1_51:
	ld.local.u8 	%rs52, [%rd150+-3];
	st.local.u8 	[%rd151+-1], %rs52;
	ld.local.u8 	%rs53, [%rd150+-2];
	st.local.u8 	[%rd151], %rs53;
	ld.local.u8 	%rs54, [%rd150+-1];
	st.local.u8 	[%rd151+1], %rs54;
	ld.local.u8 	%rs55, [%rd150];
	st.local.u8 	[%rd151+2], %rs55;
	add.s32 	%r195, %r195, 4;
	add.s64 	%rd151, %rd151, 4;
	add.s64 	%rd150, %rd150, 4;
	setp.ne.s32 	%p37, %r195, 0;
	@%p37 bra 	$L__BB1_51;
$L__BB1_52:
	shr.s32 	%r140, %r109, 1;
	add.s32 	%r202, %r140, -1;
	setp.eq.s32 	%p38, %r202, %r30;
	mov.b16 	%rs82, 1;
	@%p38 bra 	$L__BB1_92;
	cvt.s64.s32 	%rd37, %r104;
	ld.global.u8 	%rs1, [m_num_hashes];
	ld.global.u64 	%rd108, [m_bits];
	cvta.to.global.u64 	%rd38, %rd108;
	ld.global.u64 	%rd39, [filter_size];
	cvt.u32.u16 	%r142, %rs1;
	and.b32  	%r86, %r142, 255;
	mov.b32 	%r196, 1;
	mov.b16 	%rs81, 1;
$L__BB1_54:
	and.b16  	%rs58, %rs81, 255;
	setp.eq.s16 	%p39, %rs58, 0;
	setp.eq.s32 	%p40, %r196, %r189;
	or.pred  	%p41, %p39, %p40;
	@%p41 bra 	$L__BB1_63;
	setp.eq.s16 	%p57, %rs1, 0;
	mul.wide.s32 	%rd133, %r2, %r202;
	add.s64 	%rd134, %rd133, %rd37;
	shl.b64 	%rd40, %rd134, 1;
	@%p57 bra 	$L__BB1_62;
	mul.lo.s64 	%rd41, %rd40, %rd40;
	mov.b32 	%r198, 0;
	bra.uni 	$L__BB1_58;
$L__BB1_57:
	add.s32 	%r198, %r198, 1;
	setp.eq.s32 	%p60, %r198, %r86;
	@%p60 bra 	$L__BB1_62;
$L__BB1_58:
	cvt.u64.u32 	%rd135, %r198;
	mad.lo.s64 	%rd42, %rd41, %rd135, %rd40;
	or.b64  	%rd136, %rd42, %rd39;
	and.b64  	%rd137, %rd136, -4294967296;
	setp.ne.s64 	%p58, %rd137, 0;
	@%p58 bra 	$L__BB1_60;
	cvt.u32.u64 	%r160, %rd39;
	cvt.u32.u64 	%r161, %rd42;
	rem.u32 	%r162, %r161, %r160;
	cvt.u64.u32 	%rd152, %r162;
	bra.uni 	$L__BB1_61;
$L__BB1_60:
	rem.u64 	%rd152, %rd42, %rd39;
$L__BB1_61:
	add.s64 	%rd138, %rd38, %rd152;
	ld.global.u8 	%rs77, [%rd138];
	setp.eq.s16 	%p59, %rs77, 0;
	mov.u16 	%rs82, %rs5;
	@%p59 bra 	$L__BB1_92;
	bra.uni 	$L__BB1_57;
$L__BB1_62:
	add.s32 	%r163, %r202, 1;
	shr.s32 	%r164, %r163, 1;
	add.s32 	%r202, %r164, -1;
	mov.b16 	%rs81, 1;
	bra.uni 	$L__BB1_91;
$L__BB1_63:
	setp.eq.s16 	%p42, %rs58, 0;
	@%p42 bra 	$L__BB1_74;
	setp.eq.s16 	%p43, %rs1, 0;
	mul.wide.s32 	%rd109, %r2, %r202;
	add.s64 	%rd110, %rd109, %rd37;
	shl.b64 	%rd111, %rd110, 1;
	or.b64  	%rd46, %rd111, 1;
	@%p43 bra 	$L__BB1_71;
	mul.lo.s64 	%rd47, %rd46, %rd46;
	mov.b32 	%r199, 0;
	bra.uni 	$L__BB1_67;
$L__BB1_66:
	add.s32 	%r199, %r199, 1;
	setp.eq.s32 	%p46, %r199, %r86;
	@%p46 bra 	$L__BB1_71;
$L__BB1_67:
	cvt.u64.u32 	%rd112, %r199;
	mad.lo.s64 	%rd48, %rd47, %rd112, %rd46;
	or.b64  	%rd113, %rd48, %rd39;
	and.b64  	%rd114, %rd113, -4294967296;
	setp.ne.s64 	%p44, %rd114, 0;
	@%p44 bra 	$L__BB1_69;
	cvt.u32.u64 	%r144, %rd39;
	cvt.u32.u64 	%r145, %rd48;
	rem.u32 	%r146, %r145, %r144;
	cvt.u64.u32 	%rd153, %r146;
	bra.uni 	$L__BB1_70;
$L__BB1_69:
	rem.u64 	%rd153, %rd48, %rd39;
$L__BB1_70:
	add.s64 	%rd115, %rd38, %rd153;
	ld.global.u8 	%rs62, [%rd115];
	setp.eq.s16 	%p45, %rs62, 0;
	mov.u16 	%rs82, %rs5;
	@%p45 bra 	$L__BB1_92;
	bra.uni 	$L__BB1_66;
$L__BB1_71:
	cvt.u64.u32 	%rd116, %r196;
	add.s64 	%rd117, %rd1, %rd116;
	ld.local.u8 	%rs63, [%rd117];
	setp.ne.s16 	%p47, %rs63, 0;
	@%p47 bra 	$L__BB1_73;
	shl.b32 	%r148, %r202, 1;
	or.b32  	%r202, %r148, 1;
	mov.b16 	%rs81, 0;
	bra.uni 	$L__BB1_91;
$L__BB1_73:
	shl.b32 	%r147, %r202, 1;
	add.s32 	%r202, %r147, 2;
	mov.b16 	%rs81, 0;
	bra.uni 	$L__BB1_91;
$L__BB1_74:
	cvt.u64.u32 	%rd118, %r196;
	add.s64 	%rd119, %rd1, %rd118;
	ld.local.u8 	%rs66, [%rd119];
	setp.ne.s16 	%p48, %rs66, 0;
	@%p48 bra 	$L__BB1_83;
	setp.eq.s16 	%p53, %rs1, 0;
	mul.wide.s32 	%rd127, %r2, %r202;
	add.s64 	%rd128, %rd127, %rd37;
	shl.b64 	%rd52, %rd128, 1;
	@%p53 bra 	$L__BB1_82;
	mul.lo.s64 	%rd53, %rd52, %rd52;
	mov.b32 	%r200, 0;
	bra.uni 	$L__BB1_78;
$L__BB1_77:
	add.s32 	%r200, %r200, 1;
	setp.eq.s32 	%p56, %r200, %r86;
	@%p56 bra 	$L__BB1_82;
$L__BB1_78:
	cvt.u64.u32 	%rd129, %r200;
	mad.lo.s64 	%rd54, %rd53, %rd129, %rd52;
	or.b64  	%rd130, %rd54, %rd39;
	and.b64  	%rd131, %rd130, -4294967296;
	setp.ne.s64 	%p54, %rd131, 0;
	@%p54 bra 	$L__BB1_80;
	cvt.u32.u64 	%r155, %rd39;
	cvt.u32.u64 	%r156, %rd54;
	rem.u32 	%r157, %r156, %r155;
	cvt.u64.u32 	%rd154, %r157;
	bra.uni 	$L__BB1_81;
$L__BB1_80:
	rem.u64 	%rd154, %rd54, %rd39;
$L__BB1_81:
	add.s64 	%rd132, %rd38, %rd154;
	ld.global.u8 	%rs73, [%rd132];
	setp.eq.s16 	%p55, %rs73, 0;
	mov.u16 	%rs82, %rs5;
	@%p55 bra 	$L__BB1_92;
	bra.uni 	$L__BB1_77;
$L__BB1_82:
	shl.b32 	%r158, %r202, 1;
	or.b32  	%r202, %r158, 1;
	mov.b16 	%rs81, 0;
	bra.uni 	$L__BB1_91;
$L__BB1_83:
	setp.eq.s16 	%p49, %rs1, 0;
	mul.wide.s32 	%rd120, %r2, %r202;
	add.s64 	%rd121, %rd120, %rd37;
	shl.b64 	%rd122, %rd121, 1;
	or.b64  	%rd58, %rd122, 1;
	@%p49 bra 	$L__BB1_90;
	mul.lo.s64 	%rd59, %rd58, %rd58;
	mov.b32 	%r201, 0;
	bra.uni 	$L__BB1_86;
$L__BB1_85:
	add.s32 	%r201, %r201, 1;
	setp.eq.s32 	%p52, %r201, %r86;
	@%p52 bra 	$L__BB1_90;
$L__BB1_86:
	cvt.u64.u32 	%rd123, %r201;
	mad.lo.s64 	%rd60, %rd59, %rd123, %rd58;
	or.b64  	%rd124, %rd60, %rd39;
	and.b64  	%rd125, %rd124, -4294967296;
	setp.ne.s64 	%p50, %rd125, 0;
	@%p50 bra 	$L__BB1_88;
	cvt.u32.u64 	%r150, %rd39;
	cvt.u32.u64 	%r151, %rd60;
	rem.u32 	%r152, %r151, %r150;
	cvt.u64.u32 	%rd155, %r152;
	bra.uni 	$L__BB1_89;
$L__BB1_88:
	rem.u64 	%rd155, %rd60, %rd39;
$L__BB1_89:
	add.s64 	%rd126, %rd38, %rd155;
	ld.global.u8 	%rs69, [%rd126];
	setp.eq.s16 	%p51, %rs69, 0;
	mov.u16 	%rs82, %rs5;
	@%p51 bra 	$L__BB1_92;
	bra.uni 	$L__BB1_85;
$L__BB1_90:
	shl.b32 	%r153, %r202, 1;
	add.s32 	%r202, %r153, 2;
	mov.b16 	%rs81, 0;
$L__BB1_91:
	add.s32 	%r196, %r196, 1;
	setp.ne.s32 	%p61, %r202, %r30;
	mov.b16 	%rs82, 1;
	@%p61 bra 	$L__BB1_54;
$L__BB1_92:
	cvt.u64.u32 	%rd139, %r1;
	cvta.to.global.u64 	%rd140, %rd64;
	add.s64 	%rd141, %rd140, %rd139;
	st.global.u8 	[%rd141], %rs82;
$L__BB1_93:
	ret;

}
	// .globl	_Z14InitAllToFalsePbi
.visible .entry _Z14InitAllToFalsePbi(
	.param .u64 .ptr .align 1 _Z14InitAllToFalsePbi_param_0,
	.param .u32 _Z14InitAllToFalsePbi_param_1
)
{
	.reg .pred 	%p<2>;
	.reg .b16 	%rs<2>;
	.reg .b32 	%r<6>;
	.reg .b64 	%rd<5>;

	ld.param.u64 	%rd1, [_Z14InitAllToFalsePbi_param_0];
	ld.param.u32 	%r2, [_Z14InitAllToFalsePbi_param_1];
	mov.u32 	%r3, %ctaid.x;
	mov.u32 	%r4, %ntid.x;
	mov.u32 	%r5, %tid.x;
	mad.lo.s32 	%r1, %r3, %r4, %r5;
	setp.ge.s32 	%p1, %r1, %r2;
	@%p1 bra 	$L__BB2_2;
	cvta.to.global.u64 	%rd2, %rd1;
	cvt.s64.s32 	%rd3, %r1;
	add.s64 	%rd4, %rd2, %rd3;
	mov.b16 	%rs1, 0;
	st.global.u8 	[%rd4], %rs1;
$L__BB2_2:
	ret;

}


// ===== COMPILED SASS (sm_100) =====

	.target	sm_100

	.elftype	@"ET_EXEC"


//--------------------- .note.nv.tkinfo           --------------------------
	.section	.note.nv.tkinfo,"",@"SHT_NOTE"
	.sectionflags	@"SHF_NOTE_NV_TKINFO"
	.tkinfo
        /*0018*/ 	.word	0x00000002
        /*0030*/ 	.string	""
        /*0030*/ 	.string	"ptxas"
        /*0030*/ 	.string	"Cuda compilation tools, release 13.0, V13.0.88"
        /*0030*/ 	.string	"Build cuda_13.0.r13.0/compiler.36424714_0"
        /*0030*/ 	.string	"-arch sm_100 -m 64 "



//--------------------- .note.nv.cuinfo           --------------------------
	.section	.note.nv.cuinfo,"",@"SHT_NOTE"
	.sectionflags	@"SHF_NOTE_NV_CUINFO"
        /*0018*/ 	.short	0x0002
        /*001a*/ 	.short	0x0064
        /*001c*/ 	.short	0x0082
	.zero		2


//--------------------- .nv.info                  --------------------------
	.section	.nv.info,"",@"SHT_CUDA_INFO"
	.align	4


	//----- nvinfo : EIATTR_REGCOUNT
	.align		4
        /*0000*/ 	.byte	0x04, 0x2f
        /*0002*/ 	.short	(.L_5 - .L_4)
	.align		4
.L_4:
        /*0004*/ 	.word	index@(_Z16AddEdgeBloomTreeii)
        /*0008*/ 	.word	0x00000020


	//----- nvinfo : EIATTR_FRAME_SIZE
	.align		4
.L_5:
        /*000c*/ 	.byte	0x04, 0x11
        /*000e*/ 	.short	(.L_7 - .L_6)
	.align		4
.L_6:
        /*0010*/ 	.word	index@($__internal_1_$__cuda_sm20_rem_u64)
        /*0014*/ 	.word	0x00000068


	//----- nvinfo : EIATTR_FRAME_SIZE
	.align		4
.L_7:
        /*0018*/ 	.byte	0x04, 0x11
        /*001a*/ 	.short	(.L_9 - .L_8)
	.align		4
.L_8:
        /*001c*/ 	.word	index@(_Z16AddEdgeBloomTreeii)
        /*0020*/ 	.word	0x00000068


	//----- nvinfo : EIATTR_REGCOUNT
	.align		4
.L_9:
        /*0024*/ 	.byte	0x04, 0x2f
        /*0026*/ 	.short	(.L_11 - .L_10)
	.align		4
.L_10:
        /*0028*/ 	.word	index@(_Z10NeighboursiPb)
        /*002c*/ 	.word	0x00000026


	//----- nvinfo : EIATTR_FRAME_SIZE
	.align		4
.L_11:
        /*0030*/ 	.byte	0x04, 0x11
        /*0032*/ 	.short	(.L_13 - .L_12)
	.align		4
.L_12:
        /*0034*/ 	.word	index@($__internal_0_$__cuda_sm20_rem_u64)
        /*0038*/ 	.word	0x00000068


	//----- nvinfo : EIATTR_FRAME_SIZE
	.align		4
.L_13:
        /*003c*/ 	.byte	0x04, 0x11
        /*003e*/ 	.short	(.L_15 - .L_14)
	.align		4
.L_14:
        /*0040*/ 	.word	index@(_Z10NeighboursiPb)
        /*0044*/ 	.word	0x00000068


	//----- nvinfo : EIATTR_REGCOUNT
	.align		4
.L_15:
        /*0048*/ 	.byte	0x04, 0x2f
        /*004a*/ 	.short	(.L_17 - .L_16)
	.align		4
.L_16:
        /*004c*/ 	.word	index@(_Z14InitAllToFalsePbi)
        /*0050*/ 	.word	0x00000006


	//----- nvinfo : EIATTR_FRAME_SIZE
	.align		4
.L_17:
        /*0054*/ 	.byte	0x04, 0x11
        /*0056*/ 	.short	(.L_19 - .L_18)
	.align		4
.L_18:
        /*0058*/ 	.word	index@(_Z14InitAllToFalsePbi)
        /*005c*/ 	.word	0x00000000


	//----- nvinfo : EIATTR_MIN_STACK_SIZE
	.align		4
.L_19:
        /*0060*/ 	.byte	0x04, 0x12
        /*0062*/ 	.short	(.L_21 - .L_20)
	.align		4
.L_20:
        /*0064*/ 	.word	index@(_Z14InitAllToFalsePbi)
        /*0068*/ 	.word	0x00000000


	//----- nvinfo : EIATTR_MIN_STACK_SIZE
	.align		4
.L_21:
        /*006c*/ 	.byte	0x04, 0x12
        /*006e*/ 	.short	(.L_23 - .L_22)
	.align		4
.L_22:
        /*0070*/ 	.word	index@(_Z10NeighboursiPb)
        /*0074*/ 	.word	0x00000068


	//----- nvinfo : EIATTR_MIN_STACK_SIZE
	.align		4
.L_23:
        /*0078*/ 	.byte	0x04, 0x12
        /*007a*/ 	.short	(.L_25 - .L_24)
	.align		4
.L_24:
        /*007c*/ 	.word	index@(_Z16AddEdgeBloomTreeii)
        /*0080*/ 	.word	0x00000068
.L_25:


//--------------------- .nv.compat                --------------------------
	.section	.nv.compat,"",@"SHT_CUDA_COMPAT_INFO"
	.align	4
        /*0000*/ 	.byte	0x02, 0x09, 0x00, 0x00, 0x02, 0x02, 0x01, 0x00, 0x02, 0x05, 0x05, 0x00, 0x03, 0x07, 0x01, 0x01
        /*0010*/ 	.byte	0x02, 0x03, 0x00, 0x00, 0x02, 0x06, 0x01, 0x00, 0x04, 0x0b, 0x08, 0x00, 0x09, 0x00, 0x00, 0x00
        /*0020*/ 	.byte	0x00, 0x00, 0x00, 0x00


//--------------------- .nv.info._Z14InitAllToFalsePbi --------------------------
	.section	.nv.info._Z14InitAllToFalsePbi,"",@"SHT_CUDA_INFO"
	.sectionflags	@""
	.align	4


	//----- nvinfo : EIATTR_CUDA_API_VERSION
	.align		4
        /*0000*/ 	.byte	0x04, 0x37
        /*0002*/ 	.short	(.L_27 - .L_26)
.L_26:
        /*0004*/ 	.word	0x00000082


	//----- nvinfo : EIATTR_KPARAM_INFO
	.align		4
.L_27:
        /*0008*/ 	.byte	0x04, 0x17
        /*000a*/ 	.short	(.L_29 - .L_28)
.L_28:
        /*000c*/ 	.word	0x00000000
        /*0010*/ 	.short	0x0001
        /*0012*/ 	.short	0x0008
        /*0014*/ 	.byte	0x00, 0xf0, 0x11, 0x00


	//----- nvinfo : EIATTR_KPARAM_INFO
	.align		4
.L_29:
        /*0018*/ 	.byte	0x04, 0x17
        /*001a*/ 	.short	(.L_31 - .L_30)
.L_30:
        /*001c*/ 	.word	0x00000000
        /*0020*/ 	.short	0x0000
        /*0022*/ 	.short	0x0000
        /*0024*/ 	.byte	0x00, 0xf5, 0x21, 0x00


	//----- nvinfo : EIATTR_SPARSE_MMA_MASK
	.align		4
.L_31:
        /*0028*/ 	.byte	0x03, 0x50
        /*002a*/ 	.short	0x0000


	//----- nvinfo : EIATTR_MAXREG_COUNT
	.align		4
        /*002c*/ 	.byte	0x03, 0x1b
        /*002e*/ 	.short	0x00ff


	//----- nvinfo : EIATTR_MERCURY_ISA_VERSION
	.align		4
        /*0030*/ 	.byte	0x03, 0x5f
        /*0032*/ 	.short	0x0101


	//----- nvinfo : EIATTR_VRC_CTA_INIT_COUNT
	.align		4
        /*0034*/ 	.byte	0x02, 0x4a
	.zero		1
	.zero		1


	//----- nvinfo : EIATTR_EXIT_INSTR_OFFSETS
	.align		4
        /*0038*/ 	.byte	0x04, 0x1c
        /*003a*/ 	.short	(.L_33 - .L_32)


	//   ....[0]....
.L_32:
        /*003c*/ 	.word	0x00000070


	//   ....[1]....
        /*0040*/ 	.word	0x000000d0


	//----- nvinfo : EIATTR_CBANK_PARAM_SIZE
	.align		4
.L_33:
        /*0044*/ 	.byte	0x03, 0x19
        /*0046*/ 	.short	0x000c


	//----- nvinfo : EIATTR_PARAM_CBANK
	.align		4
        /*0048*/ 	.byte	0x04, 0x0a
        /*004a*/ 	.short	(.L_35 - .L_34)
	.align		4
.L_34:
        /*004c*/ 	.word	index@(.nv.constant0._Z14InitAllToFalsePbi)
        /*0050*/ 	.short	0x0380
        /*0052*/ 	.short	0x000c


	//----- nvinfo : EIATTR_SW_WAR
	.align		4
.L_35:
        /*0054*/ 	.byte	0x04, 0x36
        /*0056*/ 	.short	(.L_37 - .L_36)
.L_36:
        /*0058*/ 	.word	0x00000008
.L_37:


//--------------------- .nv.info._Z10NeighboursiPb --------------------------
	.section	.nv.info._Z10NeighboursiPb,"",@"SHT_CUDA_INFO"
	.sectionflags	@""
	.align	4


	//----- nvinfo : EIATTR_CUDA_API_VERSION
	.align		4
        /*0000*/ 	.byte	0x04, 0x37
        /*0002*/ 	.short	(.L_39 - .L_38)
.L_38:
        /*0004*/ 	.word	0x00000082


	//----- nvinfo : EIATTR_KPARAM_INFO
	.align		4
.L_39:
        /*0008*/ 	.byte	0x04, 0x17
        /*000a*/ 	.short	(.L_41 - .L_40)
.L_40:
        /*000c*/ 	.word	0x00000000
        /*0010*/ 	.short	0x0001
        /*0012*/ 	.short	0x0008
        /*0014*/ 	.byte	0x00, 0xf5, 0x21, 0x00


	//----- nvinfo : EIATTR_KPARAM_INFO
	.align		4
.L_41:
        /*0018*/ 	.byte	0x04, 0x17
        /*001a*/ 	.short	(.L_43 - .L_42)
.L_42:
        /*001c*/ 	.word	0x00000000
        /*0020*/ 	.short	0x0000
        /*0022*/ 	.short	0x0000
        /*0024*/ 	.byte	0x00, 0xf0, 0x11, 0x00


	//----- nvinfo : EIATTR_SPARSE_MMA_MASK
	.align		4
.L_43:
        /*0028*/ 	.byte	0x03, 0x50
        /*002a*/ 	.short	0x0000


	//----- nvinfo : EIATTR_MAXREG_COUNT
	.align		4
        /*002c*/ 	.byte	0x03, 0x1b
        /*002e*/ 	.short	0x00ff


	//----- nvinfo : EIATTR_MERCURY_ISA_VERSION
	.align		4
        /*0030*/ 	.byte	0x03, 0x5f
        /*0032*/ 	.short	0x0101


	//----- nvinfo : EIATTR_VRC_CTA_INIT_COUNT
	.align		4
        /*0034*/ 	.byte	0x02, 0x4a
	.zero		1
	.zero		1


	//----- nvinfo : EIATTR_EXIT_INSTR_OFFSETS
	.align		4
        /*0038*/ 	.byte	0x04, 0x1c
        /*003a*/ 	.short	(.L_45 - .L_44)


	//   ....[0]....
.L_44:
        /*003c*/ 	.word	0x000000a0


	//   ....[1]....
        /*0040*/ 	.word	0x00003350


	//----- nvinfo : EIATTR_CRS_STACK_SIZE
	.align		4
.L_45:
        /*0044*/ 	.byte	0x04, 0x1e
        /*0046*/ 	.short	(.L_47 - .L_46)
.L_46:
        /*0048*/ 	.word	0x00000000


	//----- nvinfo : EIATTR_CBANK_PARAM_SIZE
	.align		4
.L_47:
        /*004c*/ 	.byte	0x03, 0x19
        /*004e*/ 	.short	0x0010


	//----- nvinfo : EIATTR_PARAM_CBANK
	.align		4
        /*0050*/ 	.byte	0x04, 0x0a
        /*0052*/ 	.short	(.L_49 - .L_48)
	.align		4
.L_48:
        /*0054*/ 	.word	index@(.nv.constant0._Z10NeighboursiPb)
        /*0058*/ 	.short	0x0380
        /*005a*/ 	.short	0x0010


	//----- nvinfo : EIATTR_SW_WAR
	.align		4
.L_49:
        /*005c*/ 	.byte	0x04, 0x36
        /*005e*/ 	.short	(.L_51 - .L_50)
.L_50:
        /*0060*/ 	.word	0x00000008
.L_51:


//--------------------- .nv.info._Z16AddEdgeBloomTreeii --------------------------
	.section	.nv.info._Z16AddEdgeBloomTreeii,"",@"SHT_CUDA_INFO"
	.sectionflags	@""
	.align	4


	//----- nvinfo : EIATTR_CUDA_API_VERSION
	.align		4
        /*0000*/ 	.byte	0x04, 0x37
        /*0002*/ 	.short	(.L_53 - .L_52)
.L_52:
        /*0004*/ 	.word	0x00000082


	//----- nvinfo : EIATTR_KPARAM_INFO
	.align		4
.L_53:
        /*0008*/ 	.byte	0x04, 0x17
        /*000a*/ 	.short	(.L_55 - .L_54)
.L_54:
        /*000c*/ 	.word	0x00000000
        /*0010*/ 	.short	0x0001
        /*0012*/ 	.short	0x0004
        /*0014*/ 	.byte	0x00, 0xf0, 0x11, 0x00


	//----- nvinfo : EIATTR_KPARAM_INFO
	.align		4
.L_55:
        /*0018*/ 	.byte	0x04, 0x17
        /*001a*/ 	.short	(.L_57 - .L_56)
.L_56:
        /*001c*/ 	.word	0x00000000
        /*0020*/ 	.short	0x0000
        /*0022*/ 	.short	0x0000
        /*0024*/ 	.byte	0x00, 0xf0, 0x11, 0x00


	//----- nvinfo : EIATTR_SPARSE_MMA_MASK
	.align		4
.L_57:
        /*0028*/ 	.byte	0x03, 0x50
        /*002a*/ 	.short	0x0000


	//----- nvinfo : EIATTR_MAXREG_COUNT
	.align		4
        /*002c*/ 	.byte	0x03, 0x1b
        /*002e*/ 	.short	0x00ff


	//----- nvinfo : EIATTR_MERCURY_ISA_VERSION
	.align		4
        /*0030*/ 	.byte	0x03, 0x5f
        /*0032*/ 	.short	0x0101


	//----- nvinfo : EIATTR_VRC_CTA_INIT_COUNT
	.align		4
        /*0034*/ 	.byte	0x02, 0x4a
	.zero		1
	.zero		1


	//----- nvinfo : EIATTR_EXIT_INSTR_OFFSETS
	.align		4
        /*0038*/ 	.byte	0x04, 0x1c
        /*003a*/ 	.short	(.L_59 - .L_58)


	//   ....[0]....
.L_58:
        /*003c*/ 	.word	0x00000080


	//   ....[1]....
        /*0040*/ 	.word	0x00003ba0


	//   ....[2]....
        /*0044*/ 	.word	0x00004c40


	//----- nvinfo : EIATTR_CRS_STACK_SIZE
	.align		4
.L_59:
        /*0048*/ 	.byte	0x04, 0x1e
        /*004a*/ 	.short	(.L_61 - .L_60)
.L_60:
        /*004c*/ 	.word	0x00000000


	//----- nvinfo : EIATTR_CBANK_PARAM_SIZE
	.align		4
.L_61:
        /*0050*/ 	.byte	0x03, 0x19
        /*0052*/ 	.short	0x0008


	//----- nvinfo : EIATTR_PARAM_CBANK
	.align		4
        /*0054*/ 	.byte	0x04, 0x0a
        /*0056*/ 	.short	(.L_63 - .L_62)
	.align		4
.L_62:
        /*0058*/ 	.word	index@(.nv.constant0._Z16AddEdgeBloomTreeii)
        /*005c*/ 	.short	0x0380
        /*005e*/ 	.short	0x0008


	//----- nvinfo : EIATTR_SW_WAR
	.align		4
.L_63:
        /*0060*/ 	.byte	0x04, 0x36
        /*0062*/ 	.short	(.L_65 - .L_64)
.L_64:
        /*0064*/ 	.word	0x00000008
.L_65:


//--------------------- .nv.callgraph             --------------------------
	.section	.nv.callgraph,"",@"SHT_CUDA_CALLGRAPH"
	.align	4
	.sectionentsize	8
	.align		4
        /*0000*/ 	.word	0x00000000
	.align		4
        /*0004*/ 	.word	0xffffffff
	.align		4
        /*0008*/ 	.word	0x00000000
	.align		4
        /*000c*/ 	.word	0xfffffffe
	.align		4
        /*0010*/ 	.word	0x00000000
	.align		4
        /*0014*/ 	.word	0xfffffffd
	.align		4
        /*0018*/ 	.word	0x00000000
	.align		4
        /*001c*/ 	.word	0xfffffffc


//--------------------- .nv.constant4             --------------------------
	.section	.nv.constant4,"a",@progbits
	.align	8
	.align		8
.nv.constant4:
        /*0000*/ 	.dword	num_vertices
	.align		8
        /*0008*/ 	.dword	m_num_hashes
	.align		8
        /*0010*/ 	.dword	filter_size
	.align		8
        /*0018*/ 	.dword	m_bits


//--------------------- .text._Z14InitAllToFalsePbi --------------------------
	.section	.text._Z14InitAllToFalsePbi,"ax",@progbits
	.align	128
        .global         _Z14InitAllToFalsePbi
        .type           _Z14InitAllToFalsePbi,@function
        .size           _Z14InitAllToFalsePbi,(.L_x_169 - _Z14InitAllToFalsePbi)
        .other          _Z14InitAllToFalsePbi,@"STO_CUDA_ENTRY STV_DEFAULT"
_Z14InitAllToFalsePbi:
.text._Z14InitAllToFalsePbi:
[----:B------:R-:W-:Y:S01]  /*0000*/  LDC R1, c[0x0][0x37c] ;  /* 0x0000df00ff017b82 */ /* 0x000fe20000000800 */
[----:B------:R-:W0:Y:S07]  /*0010*/  S2R R3, SR_TID.X ;  /* 0x0000000000037919 */ /* 0x000e2e0000002100 */
[----:B------:R-:W0:Y:S01]  /*0020*/  S2UR UR4, SR_CTAID.X ;  /* 0x00000000000479c3 */ /* 0x000e220000002500 */
[----:B------:R-:W1:Y:S07]  /*0030*/  LDCU UR5, c[0x0][0x388] ;  /* 0x00007100ff0577ac */ /* 0x000e6e0008000800 */
[----:B------:R-:W0:Y:S02]  /*0040*/  LDC R0, c[0x0][0x360] ;  /* 0x0000d800ff007b82 */ /* 0x000e240000000800 */
[----:B0-----:R-:W-:-:S05]  /*0050*/  IMAD R0, R0, UR4, R3 ;  /* 0x0000000400007c24 */ /* 0x001fca000f8e0203 */
[----:B-1----:R-:W-:-:S13]  /*0060*/  ISETP.GE.AND P0, PT, R0, UR5, PT ;  /* 0x0000000500007c0c */ /* 0x002fda000bf06270 */
[----:B------:R-:W-:Y:S05]  /*0070*/  @P0 EXIT ;  /* 0x000000000000094d */ /* 0x000fea0003800000 */
[----:B------:R-:W0:Y:S01]  /*0080*/  LDCU.64 UR6, c[0x0][0x380] ;  /* 0x00007000ff0677ac */ /* 0x000e220008000a00 */
[----:B------:R-:W1:Y:S01]  /*0090*/  LDCU.64 UR4, c[0x0][0x358] ;  /* 0x00006b00ff0477ac */ /* 0x000e620008000a00 */
[----:B0-----:R-:W-:-:S04]  /*00a0*/  IADD3 R2, P0, PT, R0, UR6, RZ ;  /* 0x0000000600027c10 */ /* 0x001fc8000ff1e0ff */
[----:B------:R-:W-:-:S05]  /*00b0*/  LEA.HI.X.SX32 R3, R0, UR7, 0x1, P0 ;  /* 0x0000000700037c11 */ /* 0x000fca00080f0eff */
[----:B-1----:R-:W-:Y:S01]  /*00c0*/  STG.E.U8 desc[UR4][R2.64], RZ ;  /* 0x000000ff02007986 */ /* 0x002fe2000c101104 */
[----:B------:R-:W-:Y:S05]  /*00d0*/  EXIT ;  /* 0x000000000000794d */ /* 0x000fea0003800000 */
.L_x_0:
[----:B------:R-:W-:-:S00]  /*00e0*/  BRA `(.L_x_0) ;  /* 0xfffffffc00fc7947 */ /* 0x000fc0000383ffff */
[----:B------:R-:W-:-:S00]  /*00f0*/  NOP ;  /* 0x0000000000007918 */ /* 0x000fc00000000000 */
        /* <DEDUP_REMOVED lines=8> */
.L_x_169:


//--------------------- .text._Z10NeighboursiPb   --------------------------
	.section	.text._Z10NeighboursiPb,"ax",@progbits
	.align	128
        .global         _Z10NeighboursiPb
        .type           _Z10NeighboursiPb,@function
        .size           _Z10NeighboursiPb,(.L_x_167 - _Z10NeighboursiPb)
        .other          _Z10NeighboursiPb,@"STO_CUDA_ENTRY STV_DEFAULT"
_Z10NeighboursiPb:
.text._Z10NeighboursiPb:
[----:B------:R-:W0:Y:S08]  /*0000*/  LDC R1, c[0x0][0x37c] ;  /* 0x0000df00ff017b82 */ /* 0x000e300000000800 */
[----:B------:R-:W1:Y:S01]  /*0010*/  LDC.64 R10, c[0x4][RZ] ;  /* 0x01000000ff0a7b82 */ /* 0x000e620000000a00 */
[----:B------:R-:W1:Y:S01]  /*0020*/  LDCU.64 UR4, c[0x0][0x358] ;  /* 0x00006b00ff0477ac */ /* 0x000e620008000a00 */
[----:B0-----:R-:W-:Y:S01]  /*0030*/  VIADD R1, R1, 0xffffff98 ;  /* 0xffffff9801017836 */ /* 0x001fe20000000000 */
[----:B-1----:R-:W2:Y:S05]  /*0040*/  LDG.E R10, desc[UR4][R10.64] ;  /* 0x000000040a0a7981 */ /* 0x002eaa000c1e1900 */
[----:B------:R-:W0:Y:S01]  /*0050*/  S2UR UR6, SR_CTAID.X ;  /* 0x00000000000679c3 */ /* 0x000e220000002500 */
[----:B------:R-:W0:Y:S07]  /*0060*/  S2R R0, SR_TID.X ;  /* 0x0000000000007919 */ /* 0x000e2e0000002100 */
[----:B------:R-:W0:Y:S02]  /*0070*/  LDC R7, c[0x0][0x360] ;  /* 0x0000d800ff077b82 */ /* 0x000e240000000800 */
[----:B0-----:R-:W-:-:S05]  /*0080*/  IMAD R7, R7, UR6, R0 ;  /* 0x0000000607077c24 */ /* 0x001fca000f8e0200 */
[----:B--2---:R-:W-:-:S13]  /*0090*/  ISETP.GE.U32.AND P0, PT, R7, R10, PT ;  /* 0x0000000a0700720c */ /* 0x004fda0003f06070 */
[----:B------:R-:W-:Y:S05]  /*00a0*/  @P0 EXIT ;  /* 0x000000000000094d */ /* 0x000fea0003800000 */
[----:B------:R-:W0:Y:S01]  /*00b0*/  LDCU UR7, c[0x0][0x380] ;  /* 0x00007000ff0777ac */ /* 0x000e220008000800 */
[----:B------:R-:W-:Y:S01]  /*00c0*/  BSSY.RECONVERGENT B0, `(.L_x_1) ;  /* 0x0000323000007945 */ /* 0x000fe20003800200 */
[----:B------:R-:W-:Y:S02]  /*00d0*/  PRMT R3, RZ, 0x7610, R3 ;  /* 0x00007610ff037816 */ /* 0x000fe40000000003 */
[----:B0-----:R-:W-:-:S13]  /*00e0*/  ISETP.NE.AND P0, PT, R7, UR7, PT ;  /* 0x0000000707007c0c */ /* 0x001fda000bf05270 */
[----:B------:R-:W-:Y:S05]  /*00f0*/  @!P0 BRA `(.L_x_2) ;  /* 0x00000030007c8947 */ /* 0x000fea0003800000 */
[----:B------:R-:W-:Y:S02]  /*0100*/  VIADD R5, R10, UR7 ;  /* 0x000000070a057c36 */ /* 0x000fe40008000000 */
[----:B------:R-:W-:Y:S02]  /*0110*/  IMAD.MOV.U32 R0, RZ, RZ, RZ ;  /* 0x000000ffff007224 */ /* 0x000fe400078e00ff */
[----:B------:R-:W-:-:S05]  /*0120*/  VIADD R2, R5, 0xffffffff ;  /* 0xffffffff05027836 */ /* 0x000fca0000000000 */
[----:B------:R-:W-:-:S13]  /*0130*/  ISETP.NE.AND P0, PT, R2, RZ, PT ;  /* 0x000000ff0200720c */ /* 0x000fda0003f05270 */
[----:B------:R-:W-:Y:S05]  /*0140*/  @!P0 BRA `(.L_x_3) ;  /* 0x0000000000348947 */ /* 0x000fea0003800000 */
[----:B------:R-:W-:-:S07]  /*0150*/  IMAD.MOV.U32 R0, RZ, RZ, RZ ;  /* 0x000000ffff007224 */ /* 0x000fce00078e00ff */
.L_x_4:
[----:B------:R-:W-:Y:S01]  /*0160*/  IADD3 R3, PT, PT, R2, 0x1, RZ ;  /* 0x0000000102037810 */ /* 0x000fe20007ffe0ff */
[----:B------:R-:W-:-:S03]  /*0170*/  IMAD.MOV.U32 R4, RZ, RZ, 0x1 ;  /* 0x00000001ff047424 */ /* 0x000fc600078e00ff */
[----:B------:R-:W-:-:S04]  /*0180*/  LEA.HI.SX32 R6, R3, 0xffffffff, 0x1f ;  /* 0xffffffff03067811 */ /* 0x000fc800078ffaff */
[----:B------:R-:W-:-:S04]  /*0190*/  LEA R3, R6, 0x1, 0x1 ;  /* 0x0000000106037811 */ /* 0x000fc800078e08ff */
[----:B------:R-:W-:Y:S01]  /*01a0*/  ISETP.NE.AND P0, PT, R2, R3, PT ;  /* 0x000000030200720c */ /* 0x000fe20003f05270 */
[----:B------:R-:W-:Y:S02]  /*01b0*/  IMAD.IADD R3, R1, 0x1, R0 ;  /* 0x0000000101037824 */ /* 0x000fe400078e0200 */
[----:B------:R-:W-:Y:S02]  /*01c0*/  VIADD R0, R0, 0x1 ;  /* 0x0000000100007836 */ /* 0x000fe40000000000 */
[----:B------:R-:W-:-:S08]  /*01d0*/  IMAD.MOV.U32 R2, RZ, RZ, R6 ;  /* 0x000000ffff027224 */ /* 0x000fd000078e0006 */
[----:B------:R0:W-:Y:S04]  /*01e0*/  @!P0 STL.U8 [R3], RZ ;  /* 0x000000ff03008387 */ /* 0x0001e80000100000 */
[----:B------:R0:W-:Y:S01]  /*01f0*/  @P0 STL.U8 [R3], R4 ;  /* 0x0000000403000387 */ /* 0x0001e20000100000 */
[----:B------:R-:W-:-:S13]  /*0200*/  ISETP.NE.AND P0, PT, R6, RZ, PT ;  /* 0x000000ff0600720c */ /* 0x000fda0003f05270 */
[----:B0-----:R-:W-:Y:S05]  /*0210*/  @P0 BRA `(.L_x_4) ;  /* 0xfffffffc00d00947 */ /* 0x001fea000383ffff */
.L_x_3:
[----:B------:R-:W-:-:S13]  /*0220*/  ISETP.NE.AND P0, PT, R0, RZ, PT ;  /* 0x000000ff0000720c */ /* 0x000fda0003f05270 */
[----:B------:R-:W-:Y:S05]  /*0230*/  @!P0 BRA `(.L_x_5) ;  /* 0x00000004009c8947 */ /* 0x000fea0003800000 */
[C---:B------:R-:W-:Y:S01]  /*0240*/  ISETP.GE.U32.AND P0, PT, R0.reuse, 0x10, PT ;  /* 0x000000100000780c */ /* 0x040fe20003f06070 */
[----:B------:R-:W-:Y:S01]  /*0250*/  IMAD.MOV.U32 R2, RZ, RZ, RZ ;  /* 0x000000ffff027224 */ /* 0x000fe200078e00ff */
[----:B------:R-:W-:-:S04]  /*0260*/  LOP3.LUT R16, R0, 0xf, RZ, 0xc0, !PT ;  /* 0x0000000f00107812 */ /* 0x000fc800078ec0ff */
[----:B------:R-:W-:-:S07]  /*0270*/  ISETP.NE.AND P1, PT, R16, RZ, PT ;  /* 0x000000ff1000720c */ /* 0x000fce0003f25270 */
[----:B------:R-:W-:Y:S06]  /*0280*/  @!P0 BRA `(.L_x_6) ;  /* 0x0000000000a88947 */ /* 0x000fec0003800000 */
[C---:B------:R-:W-:Y:S01]  /*0290*/  LOP3.LUT R2, R0.reuse, 0xfffffff0, RZ, 0xc0, !PT ;  /* 0xfffffff000027812 */ /* 0x040fe200078ec0ff */
[----:B------:R-:W-:Y:S01]  /*02a0*/  VIADD R15, R1, 0x39 ;  /* 0x00000039010f7836 */ /* 0x000fe20000000000 */
[----:B------:R-:W-:-:S03]  /*02b0*/  IADD3 R4, PT, PT, R0, -0x1, RZ ;  /* 0xffffffff00047810 */ /* 0x000fc60007ffe0ff */
[----:B------:R-:W-:-:S07]  /*02c0*/  IMAD.MOV R3, RZ, RZ, -R2 ;  /* 0x000000ffff037224 */ /* 0x000fce00078e0a02 */
.L_x_7:
[----:B------:R-:W-:-:S05]  /*02d0*/  IMAD.IADD R14, R1, 0x1, R4 ;  /* 0x00000001010e7824 */ /* 0x000fca00078e0204 */
[----:B------:R-:W2:Y:S04]  /*02e0*/  LDL.U8 R6, [R14] ;  /* 0x000000000e067983 */ /* 0x000ea80000100000 */
[----:B--2---:R0:W-:Y:S04]  /*02f0*/  STL.U8 [R15+-0x7], R6 ;  /* 0xfffff9060f007387 */ /* 0x0041e80000100000 */
[----:B------:R-:W2:Y:S04]  /*0300*/  LDL.U8 R8, [R14+-0x1] ;  /* 0xffffff000e087983 */ /* 0x000ea80000100000 */
[----:B--2---:R1:W-:Y:S04]  /*0310*/  STL.U8 [R15+-0x6], R8 ;  /* 0xfffffa080f007387 */ /* 0x0043e80000100000 */
[----:B------:R-:W2:Y:S04]  /*0320*/  LDL.U8 R9, [R14+-0x2] ;  /* 0xfffffe000e097983 */ /* 0x000ea80000100000 */
[----:B--2---:R2:W-:Y:S04]  /*0330*/  STL.U8 [R15+-0x5], R9 ;  /* 0xfffffb090f007387 */ /* 0x0045e80000100000 */
[----:B------:R-:W3:Y:S04]  /*0340*/  LDL.U8 R11, [R14+-0x3] ;  /* 0xfffffd000e0b7983 */ /* 0x000ee80000100000 */
[----:B---3--:R3:W-:Y:S04]  /*0350*/  STL.U8 [R15+-0x4], R11 ;  /* 0xfffffc0b0f007387 */ /* 0x0087e80000100000 */
[----:B------:R-:W4:Y:S04]  /*0360*/  LDL.U8 R12, [R14+-0x4] ;  /* 0xfffffc000e0c7983 */ /* 0x000f280000100000 */
[----:B----4-:R4:W-:Y:S04]  /*0370*/  STL.U8 [R15+-0x3], R12 ;  /* 0xfffffd0c0f007387 */ /* 0x0109e80000100000 */
[----:B------:R-:W5:Y:S04]  /*0380*/  LDL.U8 R13, [R14+-0x5] ;  /* 0xfffffb000e0d7983 */ /* 0x000f680000100000 */
[----:B-----5:R5:W-:Y:S04]  /*0390*/  STL.U8 [R15+-0x2], R13 ;  /* 0xfffffe0d0f007387 */ /* 0x020be80000100000 */
[----:B0-----:R-:W2:Y:S04]  /*03a0*/  LDL.U8 R6, [R14+-0x6] ;  /* 0xfffffa000e067983 */ /* 0x001ea80000100000 */
[----:B--2---:R0:W-:Y:S04]  /*03b0*/  STL.U8 [R15+-0x1], R6 ;  /* 0xffffff060f007387 */ /* 0x0041e80000100000 */
[----:B-1----:R-:W2:Y:S04]  /*03c0*/  LDL.U8 R8, [R14+-0x7] ;  /* 0xfffff9000e087983 */ /* 0x002ea80000100000 */
[----:B--2---:R1:W-:Y:S04]  /*03d0*/  STL.U8 [R15], R8 ;  /* 0x000000080f007387 */ /* 0x0043e80000100000 */
[----:B------:R-:W2:Y:S04]  /*03e0*/  LDL.U8 R9, [R14+-0x8] ;  /* 0xfffff8000e097983 */ /* 0x000ea80000100000 */
[----:B--2---:R2:W-:Y:S04]  /*03f0*/  STL.U8 [R15+0x1], R9 ;  /* 0x000001090f007387 */ /* 0x0045e80000100000 */
[----:B---3--:R-:W3:Y:S04]  /*0400*/  LDL.U8 R11, [R14+-0x9] ;  /* 0xfffff7000e0b7983 */ /* 0x008ee80000100000 */
[----:B---3--:R3:W-:Y:S04]  /*0410*/  STL.U8 [R15+0x2], R11 ;  /* 0x0000020b0f007387 */ /* 0x0087e80000100000 */
[----:B----4-:R-:W4:Y:S04]  /*0420*/  LDL.U8 R12, [R14+-0xa] ;  /* 0xfffff6000e0c7983 */ /* 0x010f280000100000 */
[----:B----4-:R-:W-:Y:S04]  /*0430*/  STL.U8 [R15+0x3], R12 ;  /* 0x0000030c0f007387 */ /* 0x010fe80000100000 */
[----:B-----5:R-:W4:Y:S04]  /*0440*/  LDL.U8 R13, [R14+-0xb] ;  /* 0xfffff5000e0d7983 */ /* 0x020f280000100000 */
[----:B----4-:R-:W-:Y:S04]  /*0450*/  STL.U8 [R15+0x4], R13 ;  /* 0x0000040d0f007387 */ /* 0x010fe80000100000 */
[----:B0-----:R-:W4:Y:S04]  /*0460*/  LDL.U8 R6, [R14+-0xc] ;  /* 0xfffff4000e067983 */ /* 0x001f280000100000 */
[----:B----4-:R-:W-:Y:S04]  /*0470*/  STL.U8 [R15+0x5], R6 ;  /* 0x000005060f007387 */ /* 0x010fe80000100000 */
[----:B-1----:R-:W4:Y:S04]  /*0480*/  LDL.U8 R8, [R14+-0xd] ;  /* 0xfffff3000e087983 */ /* 0x002f280000100000 */
[----:B----4-:R-:W-:Y:S04]  /*0490*/  STL.U8 [R15+0x6], R8 ;  /* 0x000006080f007387 */ /* 0x010fe80000100000 */
[----:B--2---:R-:W2:Y:S01]  /*04a0*/  LDL.U8 R9, [R14+-0xe] ;  /* 0xfffff2000e097983 */ /* 0x004ea20000100000 */
[----:B------:R-:W-:-:S05]  /*04b0*/  VIADD R3, R3, 0x10 ;  /* 0x0000001003037836 */ /* 0x000fca0000000000 */
[----:B------:R-:W-:Y:S01]  /*04c0*/  ISETP.NE.AND P0, PT, R3, RZ, PT ;  /* 0x000000ff0300720c */ /* 0x000fe20003f05270 */
[----:B--2---:R-:W-:Y:S04]  /*04d0*/  STL.U8 [R15+0x7], R9 ;  /* 0x000007090f007387 */ /* 0x004fe80000100000 */
[----:B---3--:R-:W2:Y:S01]  /*04e0*/  LDL.U8 R11, [R14+-0xf] ;  /* 0xfffff1000e0b7983 */ /* 0x008ea20000100000 */
[----:B------:R-:W-:-:S03]  /*04f0*/  VIADD R4, R4, 0xfffffff0 ;  /* 0xfffffff004047836 */ /* 0x000fc60000000000 */
[----:B--2---:R0:W-:Y:S02]  /*0500*/  STL.U8 [R15+0x8], R11 ;  /* 0x0000080b0f007387 */ /* 0x0041e40000100000 */
[----:B0-----:R-:W-:Y:S02]  /*0510*/  IADD3 R15, PT, PT, R15, 0x10, RZ ;  /* 0x000000100f0f7810 */ /* 0x001fe40007ffe0ff */
[----:B------:R-:W-:Y:S05]  /*0520*/  @P0 BRA `(.L_x_7) ;  /* 0xfffffffc00680947 */ /* 0x000fea000383ffff */
.L_x_6:
[----:B------:R-:W-:Y:S01]  /*0530*/  VIADD R13, R1, 0x32 ;  /* 0x00000032010d7836 */ /* 0x000fe20000000000 */
[----:B------:R-:W-:Y:S06]  /*0540*/  @!P1 BRA `(.L_x_5) ;  /* 0x0000000000d89947 */ /* 0x000fec0003800000 */
[----:B------:R-:W-:Y:S02]  /*0550*/  ISETP.GE.U32.AND P0, PT, R16, 0x8, PT ;  /* 0x000000081000780c */ /* 0x000fe40003f06070 */
[----:B------:R-:W-:-:S04]  /*0560*/  LOP3.LUT R15, R0, 0x7, RZ, 0xc0, !PT ;  /* 0x00000007000f7812 */ /* 0x000fc800078ec0ff */
[----:B------:R-:W-:-:S07]  /*0570*/  ISETP.NE.AND P1, PT, R15, RZ, PT ;  /* 0x000000ff0f00720c */ /* 0x000fce0003f25270 */
[----:B------:R-:W-:Y:S06]  /*0580*/  @!P0 BRA `(.L_x_8) ;  /* 0x0000000000508947 */ /* 0x000fec0003800000 */
[----:B------:R-:W-:-:S04]  /*0590*/  LOP3.LUT R3, RZ, R2, RZ, 0x33, !PT ;  /* 0x00000002ff037212 */ /* 0x000fc800078e33ff */
[----:B------:R-:W-:-:S05]  /*05a0*/  IADD3 R14, PT, PT, R1, R3, R0 ;  /* 0x00000003010e7210 */ /* 0x000fca0007ffe000 */
[----:B------:R-:W2:Y:S01]  /*05b0*/  LDL.U8 R3, [R14] ;  /* 0x000000000e037983 */ /* 0x000ea20000100000 */
[----:B------:R-:W-:-:S05]  /*05c0*/  IMAD.IADD R12, R1, 0x1, R2 ;  /* 0x00000001010c7824 */ /* 0x000fca00078e0202 */
[----:B--2---:R0:W-:Y:S04]  /*05d0*/  STL.U8 [R12+0x32], R3 ;  /* 0x000032030c007387 */ /* 0x0041e80000100000 */
[----:B------:R-:W2:Y:S04]  /*05e0*/  LDL.U8 R4, [R14+-0x1] ;  /* 0xffffff000e047983 */ /* 0x000ea80000100000 */
[----:B--2---:R1:W-:Y:S04]  /*05f0*/  STL.U8 [R12+0x33], R4 ;  /* 0x000033040c007387 */ /* 0x0043e80000100000 */
[----:B------:R-:W2:Y:S04]  /*0600*/  LDL.U8 R6, [R14+-0x2] ;  /* 0xfffffe000e067983 */ /* 0x000ea80000100000 */
[----:B--2---:R2:W-:Y:S04]  /*0610*/  STL.U8 [R12+0x34], R6 ;  /* 0x000034060c007387 */ /* 0x0045e80000100000 */
[----:B------:R-:W3:Y:S04]  /*0620*/  LDL.U8 R8, [R14+-0x3] ;  /* 0xfffffd000e087983 */ /* 0x000ee80000100000 */
[----:B---3--:R2:W-:Y:S04]  /*0630*/  STL.U8 [R12+0x35], R8 ;  /* 0x000035080c007387 */ /* 0x0085e80000100000 */
[----:B------:R-:W3:Y:S04]  /*0640*/  LDL.U8 R9, [R14+-0x4] ;  /* 0xfffffc000e097983 */ /* 0x000ee80000100000 */
[----:B---3--:R2:W-:Y:S04]  /*0650*/  STL.U8 [R12+0x36], R9 ;  /* 0x000036090c007387 */ /* 0x0085e80000100000 */
[----:B------:R-:W3:Y:S04]  /*0660*/  LDL.U8 R11, [R14+-0x5] ;  /* 0xfffffb000e0b7983 */ /* 0x000ee80000100000 */
[----:B---3--:R2:W-:Y:S04]  /*0670*/  STL.U8 [R12+0x37], R11 ;  /* 0x0000370b0c007387 */ /* 0x0085e80000100000 */
[----:B0-----:R-:W3:Y:S04]  /*0680*/  LDL.U8 R3, [R14+-0x6] ;  /* 0xfffffa000e037983 */ /* 0x001ee80000100000 */
[----:B---3--:R2:W-:Y:S04]  /*0690*/  STL.U8 [R12+0x38], R3 ;  /* 0x000038030c007387 */ /* 0x0085e80000100000 */
[----:B-1----:R-:W3:Y:S01]  /*06a0*/  LDL.U8 R4, [R14+-0x7] ;  /* 0xfffff9000e047983 */ /* 0x002ee20000100000 */
[----:B------:R-:W-:-:S03]  /*06b0*/  VIADD R2, R2, 0x8 ;  /* 0x0000000802027836 */ /* 0x000fc60000000000 */
[----:B---3--:R2:W-:Y:S04]  /*06c0*/  STL.U8 [R12+0x39], R4 ;  /* 0x000039040c007387 */ /* 0x0085e80000100000 */
.L_x_8:
[----:B------:R-:W-:Y:S05]  /*06d0*/  @!P1 BRA `(.L_x_5) ;  /* 0x0000000000749947 */ /* 0x000fea0003800000 */
[----:B------:R-:W-:Y:S02]  /*06e0*/  ISETP.GE.U32.AND P0, PT, R15, 0x4, PT ;  /* 0x000000040f00780c */ /* 0x000fe40003f06070 */
[----:B--2---:R-:W-:-:S04]  /*06f0*/  LOP3.LUT R9, R0, 0x3, RZ, 0xc0, !PT ;  /* 0x0000000300097812 */ /* 0x004fc800078ec0ff */
        /* <DEDUP_REMOVED lines=11> */
[----:B------:R-:W2:Y:S01]  /*07b0*/  LDL.U8 R8, [R11+-0x3] ;  /* 0xfffffd000b087983 */ /* 0x000ea20000100000 */
[----:B------:R-:W-:-:S03]  /*07c0*/  VIADD R2, R2, 0x4 ;  /* 0x0000000402027836 */ /* 0x000fc60000000000 */
[----:B--2---:R0:W-:Y:S04]  /*07d0*/  STL.U8 [R15+0x35], R8 ;  /* 0x000035080f007387 */ /* 0x0041e80000100000 */
.L_x_9:
[----:B------:R-:W-:Y:S05]  /*07e0*/  @!P1 BRA `(.L_x_5) ;  /* 0x0000000000309947 */ /* 0x000fea0003800000 */
[----:B0-----:R-:W-:Y:S01]  /*07f0*/  LOP3.LUT R3, RZ, R2, RZ, 0x33, !PT ;  /* 0x00000002ff037212 */ /* 0x001fe200078e33ff */
[----:B------:R-:W-:Y:S01]  /*0800*/  IMAD.MOV R4, RZ, RZ, -R9 ;  /* 0x000000ffff047224 */ /* 0x000fe200078e0a09 */
[----:B------:R-:W-:-:S03]  /*0810*/  IADD3 R6, PT, PT, R2, R13, RZ ;  /* 0x0000000d02067210 */ /* 0x000fc60007ffe0ff */
[----:B------:R-:W-:-:S07]  /*0820*/  IMAD.IADD R2, R3, 0x1, R0 ;  /* 0x0000000103027824 */ /* 0x000fce00078e0200 */
.L_x_10:
[----:B------:R-:W-:-:S06]  /*0830*/  IMAD.IADD R3, R1, 0x1, R2 ;  /* 0x0000000101037824 */ /* 0x000fcc00078e0202 */
[----:B------:R-:W2:Y:S01]  /*0840*/  LDL.U8 R3, [R3] ;  /* 0x0000000003037983 */ /* 0x000ea20000100000 */
[----:B------:R-:W-:Y:S02]  /*0850*/  VIADD R4, R4, 0x1 ;  /* 0x0000000104047836 */ /* 0x000fe40000000000 */
[----:B------:R-:W-:-:S03]  /*0860*/  VIADD R2, R2, 0xffffffff ;  /* 0xffffffff02027836 */ /* 0x000fc60000000000 */
[----:B------:R-:W-:Y:S01]  /*0870*/  ISETP.NE.AND P0, PT, R4, RZ, PT ;  /* 0x000000ff0400720c */ /* 0x000fe20003f05270 */
[----:B--2---:R0:W-:Y:S02]  /*0880*/  STL.U8 [R6], R3 ;  /* 0x0000000306007387 */ /* 0x0041e40000100000 */
[----:B0-----:R-:W-:-:S10]  /*0890*/  IADD3 R6, PT, PT, R6, 0x1, RZ ;  /* 0x0000000106067810 */ /* 0x001fd40007ffe0ff */
[----:B------:R-:W-:Y:S05]  /*08a0*/  @P0 BRA `(.L_x_10) ;  /* 0xfffffffc00e00947 */ /* 0x000fea000383ffff */
.L_x_5:
[----:B0-2---:R-:W-:Y:S01]  /*08b0*/  IADD3 R8, PT, PT, R7, -0x1, R10 ;  /* 0xffffffff07087810 */ /* 0x005fe20007ffe00a */
[----:B------:R-:W-:Y:S01]  /*08c0*/  BSSY.RECONVERGENT B1, `(.L_x_11) ;  /* 0x0000012000017945 */ /* 0x000fe20003800200 */
[----:B------:R-:W-:Y:S02]  /*08d0*/  IMAD.MOV.U32 R3, RZ, RZ, RZ ;  /* 0x000000ffff037224 */ /* 0x000fe400078e00ff */
[----:B------:R-:W-:-:S13]  /*08e0*/  ISETP.NE.AND P0, PT, R8, RZ, PT ;  /* 0x000000ff0800720c */ /* 0x000fda0003f05270 */
[----:B------:R-:W-:Y:S05]  /*08f0*/  @!P0 BRA `(.L_x_12) ;  /* 0x0000000000388947 */ /* 0x000fea0003800000 */
[----:B------:R-:W-:Y:S02]  /*0900*/  IMAD.MOV.U32 R3, RZ, RZ, RZ ;  /* 0x000000ffff037224 */ /* 0x000fe400078e00ff */
[----:B------:R-:W-:-:S07]  /*0910*/  IMAD.MOV.U32 R2, RZ, RZ, R8 ;  /* 0x000000ffff027224 */ /* 0x000fce00078e0008 */
.L_x_13:
[----:B------:R-:W-:-:S05]  /*0920*/  VIADD R4, R2, 0x1 ;  /* 0x0000000102047836 */ /* 0x000fca0000000000 */
[----:B------:R-:W-:Y:S01]  /*0930*/  LEA.HI.SX32 R6, R4, 0xffffffff, 0x1f ;  /* 0xffffffff04067811 */ /* 0x000fe200078ffaff */
[----:B------:R-:W-:Y:S02]  /*0940*/  IMAD.IADD R4, R1, 0x1, R3 ;  /* 0x0000000101047824 */ /* 0x000fe400078e0203 */
[----:B------:R-:W-:Y:S01]  /*0950*/  VIADD R3, R3, 0x1 ;  /* 0x0000000103037836 */ /* 0x000fe20000000000 */
[----:B------:R-:W-:-:S04]  /*0960*/  LEA R9, R6, 0x1, 0x1 ;  /* 0x0000000106097811 */ /* 0x000fc800078e08ff */
[----:B------:R-:W-:Y:S01]  /*0970*/  ISETP.NE.AND P0, PT, R2, R9, PT ;  /* 0x000000090200720c */ /* 0x000fe20003f05270 */
[----:B------:R-:W-:Y:S02]  /*0980*/  HFMA2 R9, -RZ, RZ, 0, 5.9604644775390625e-08 ;  /* 0x00000001ff097431 */ /* 0x000fe400000001ff */
[----:B------:R-:W-:-:S10]  /*0990*/  IMAD.MOV.U32 R2, RZ, RZ, R6 ;  /* 0x000000ffff027224 */ /* 0x000fd400078e0006 */
[----:B------:R0:W-:Y:S04]  /*09a0*/  @!P0 STL.U8 [R4], RZ ;  /* 0x000000ff04008387 */ /* 0x0001e80000100000 */
[----:B------:R0:W-:Y:S01]  /*09b0*/  @P0 STL.U8 [R4], R9 ;  /* 0x0000000904000387 */ /* 0x0001e20000100000 */
[----:B------:R-:W-:-:S13]  /*09c0*/  ISETP.NE.AND P0, PT, R6, RZ, PT ;  /* 0x000000ff0600720c */ /* 0x000fda0003f05270 */
[----:B0-----:R-:W-:Y:S05]  /*09d0*/  @P0 BRA `(.L_x_13) ;  /* 0xfffffffc00d00947 */ /* 0x001fea000383ffff */
.L_x_12:
[----:B------:R-:W-:Y:S05]  /*09e0*/  BSYNC.RECONVERGENT B1 ;  /* 0x0000000000017941 */ /* 0x000fea0003800200 */
.L_x_11:
[----:B------:R-:W-:Y:S01]  /*09f0*/  ISETP.NE.AND P0, PT, R3, RZ, PT ;  /* 0x000000ff0300720c */ /* 0x000fe20003f05270 */
[----:B------:R-:W-:Y:S01]  /*0a00*/  BSSY.RECONVERGENT B1, `(.L_x_14) ;  /* 0x000007b000017945 */ /* 0x000fe20003800200 */
[----:B------:R-:W-:-:S11]  /*0a10*/  VIADD R6, R1, 0x4b ;  /* 0x0000004b01067836 */ /* 0x000fd60000000000 */
[----:B------:R-:W-:Y:S05]  /*0a20*/  @!P0 BRA `(.L_x_15) ;  /* 0x0000000400e08947 */ /* 0x000fea0003800000 */
[C---:B------:R-:W-:Y:S01]  /*0a30*/  ISETP.GE.U32.AND P0, PT, R3.reuse, 0x4, PT ;  /* 0x000000040300780c */ /* 0x040fe20003f06070 */
[----:B------:R-:W-:Y:S01]  /*0a40*/  BSSY.RECONVERGENT B2, `(.L_x_16) ;  /* 0x0000068000027945 */ /* 0x000fe20003800200 */
[----:B------:R-:W-:Y:S02]  /*0a50*/  LOP3.LUT R4, R3, 0x3, RZ, 0xc0, !PT ;  /* 0x0000000303047812 */ /* 0x000fe400078ec0ff */
[----:B------:R-:W-:-:S09]  /*0a60*/  MOV R9, RZ ;  /* 0x000000ff00097202 */ /* 0x000fd20000000f00 */
[----:B------:R-:W-:Y:S05]  /*0a70*/  @!P0 BRA `(.L_x_17) ;  /* 0x0000000400908947 */ /* 0x000fea0003800000 */
[C---:B------:R-:W-:Y:S01]  /*0a80*/  LOP3.LUT R9, R3.reuse, 0xfffffffc, RZ, 0xc0, !PT ;  /* 0xfffffffc03097812 */ /* 0x040fe200078ec0ff */
[----:B------:R-:W-:Y:S01]  /*0a90*/  BSSY.RELIABLE B3, `(.L_x_18) ;  /* 0x0000054000037945 */ /* 0x000fe20003800100 */
[----:B------:R-:W-:Y:S02]  /*0aa0*/  VIADD R2, R3, 0xffffffff ;  /* 0xffffffff03027836 */ /* 0x000fe40000000000 */
[----:B------:R-:W-:Y:S02]  /*0ab0*/  VIADD R11, R1, 0x4e ;  /* 0x0000004e010b7836 */ /* 0x000fe40000000000 */
[----:B------:R-:W-:-:S05]  /*0ac0*/  IMAD.MOV R12, RZ, RZ, -R9 ;  /* 0x000000ffff0c7224 */ /* 0x000fca00078e0a09 */
[----:B------:R-:W-:-:S13]  /*0ad0*/  ISETP.GE.AND P0, PT, R12, RZ, PT ;  /* 0x000000ff0c00720c */ /* 0x000fda0003f06270 */
[----:B------:R-:W-:Y:S05]  /*0ae0*/  @P0 BRA `(.L_x_19) ;  /* 0x0000000400380947 */ /* 0x000fea0003800000 */
[----:B------:R-:W-:Y:S01]  /*0af0*/  IMAD.MOV R13, RZ, RZ, -R12 ;  /* 0x000000ffff0d7224 */ /* 0x000fe200078e0a0c */
[----:B------:R-:W-:Y:S01]  /*0b00*/  BSSY.RECONVERGENT B4, `(.L_x_20) ;  /* 0x000002e000047945 */ /* 0x000fe20003800200 */
[----:B------:R-:W-:-:S03]  /*0b10*/  PLOP3.LUT P0, PT, PT, PT, PT, 0x80, 0x8 ;  /* 0x000000000008781c */ /* 0x000fc60003f0f070 */
[----:B------:R-:W-:-:S13]  /*0b20*/  ISETP.GT.AND P1, PT, R13, 0xc, PT ;  /* 0x0000000c0d00780c */ /* 0x000fda0003f24270 */
[----:B------:R-:W-:Y:S05]  /*0b30*/  @!P1 BRA `(.L_x_21) ;  /* 0x0000000000a89947 */ /* 0x000fea0003800000 */
[----:B------:R-:W-:-:S13]  /*0b40*/  PLOP3.LUT P0, PT, PT, PT, PT, 0x8, 0x80 ;  /* 0x000000000080781c */ /* 0x000fda0003f0e170 */
.L_x_22:
[----:B------:R-:W-:-:S05]  /*0b50*/  IADD3 R13, PT, PT, R1, R2, RZ ;  /* 0x00000002010d7210 */ /* 0x000fca0007ffe0ff */
[----:B------:R-:W2:Y:S04]  /*0b60*/  LDL.U8 R14, [R13] ;  /* 0x000000000d0e7983 */ /* 0x000ea80000100000 */
[----:B--2---:R0:W-:Y:S04]  /*0b70*/  STL.U8 [R11+-0x3], R14 ;  /* 0xfffffd0e0b007387 */ /* 0x0041e80000100000 */
[----:B------:R-:W2:Y:S04]  /*0b80*/  LDL.U8 R16, [R13+-0x1] ;  /* 0xffffff000d107983 */ /* 0x000ea80000100000 */
[----:B--2---:R1:W-:Y:S04]  /*0b90*/  STL.U8 [R11+-0x2], R16 ;  /* 0xfffffe100b007387 */ /* 0x0043e80000100000 */
[----:B------:R-:W2:Y:S01]  /*0ba0*/  LDL.U8 R18, [R13+-0x2] ;  /* 0xfffffe000d127983 */ /* 0x000ea20000100000 */
[----:B------:R-:W-:-:S03]  /*0bb0*/  IADD3 R17, PT, PT, R1, -0x4, R2 ;  /* 0xfffffffc01117810 */ /* 0x000fc60007ffe002 */
[----:B--2---:R2:W-:Y:S04]  /*0bc0*/  STL.U8 [R11+-0x1], R18 ;  /* 0xffffff120b007387 */ /* 0x0045e80000100000 */
[----:B------:R-:W3:Y:S04]  /*0bd0*/  LDL.U8 R20, [R13+-0x3] ;  /* 0xfffffd000d147983 */ /* 0x000ee80000100000 */
[----:B---3--:R3:W-:Y:S04]  /*0be0*/  STL.U8 [R11], R20 ;  /* 0x000000140b007387 */ /* 0x0087e80000100000 */
[----:B------:R-:W4:Y:S04]  /*0bf0*/  LDL.U8 R22, [R17] ;  /* 0x0000000011167983 */ /* 0x000f280000100000 */
[----:B----4-:R4:W-:Y:S04]  /*0c00*/  STL.U8 [R11+0x1], R22 ;  /* 0x000001160b007387 */ /* 0x0109e80000100000 */
[----:B------:R-:W5:Y:S04]  /*0c10*/  LDL.U8 R24, [R17+-0x1] ;  /* 0xffffff0011187983 */ /* 0x000f680000100000 */
[----:B-----5:R5:W-:Y:S04]  /*0c20*/  STL.U8 [R11+0x2], R24 ;  /* 0x000002180b007387 */ /* 0x020be80000100000 */
[----:B0-----:R-:W2:Y:S01]  /*0c30*/  LDL.U8 R14, [R17+-0x2] ;  /* 0xfffffe00110e7983 */ /* 0x001ea20000100000 */
[----:B------:R-:W-:-:S03]  /*0c40*/  IADD3 R15, PT, PT, R1, -0x8, R2 ;  /* 0xfffffff8010f7810 */ /* 0x000fc60007ffe002 */
[----:B--2---:R0:W-:Y:S04]  /*0c50*/  STL.U8 [R11+0x3], R14 ;  /* 0x0000030e0b007387 */ /* 0x0041e80000100000 */
[----:B-1----:R-:W2:Y:S04]  /*0c60*/  LDL.U8 R16, [R17+-0x3] ;  /* 0xfffffd0011107983 */ /* 0x002ea80000100000 */
[----:B--2---:R1:W-:Y:S04]  /*0c70*/  STL.U8 [R11+0x4], R16 ;  /* 0x000004100b007387 */ /* 0x0043e80000100000 */
[----:B------:R-:W2:Y:S04]  /*0c80*/  LDL.U8 R18, [R15] ;  /* 0x000000000f127983 */ /* 0x000ea80000100000 */
[----:B--2---:R2:W-:Y:S04]  /*0c90*/  STL.U8 [R11+0x5], R18 ;  /* 0x000005120b007387 */ /* 0x0045e80000100000 */
[----:B---3--:R-:W3:Y:S04]  /*0ca0*/  LDL.U8 R20, [R15+-0x1] ;  /* 0xffffff000f147983 */ /* 0x008ee80000100000 */
[----:B---3--:R3:W-:Y:S04]  /*0cb0*/  STL.U8 [R11+0x6], R20 ;  /* 0x000006140b007387 */ /* 0x0087e80000100000 */
[----:B----4-:R-:W4:Y:S01]  /*0cc0*/  LDL.U8 R22, [R15+-0x2] ;  /* 0xfffffe000f167983 */ /* 0x010f220000100000 */
[----:B------:R-:W-:-:S03]  /*0cd0*/  IADD3 R13, PT, PT, R1, -0xc, R2 ;  /* 0xfffffff4010d7810 */ /* 0x000fc60007ffe002 */
[----:B----4-:R-:W-:Y:S04]  /*0ce0*/  STL.U8 [R11+0x7], R22 ;  /* 0x000007160b007387 */ /* 0x010fe80000100000 */
[----:B-----5:R-:W4:Y:S04]  /*0cf0*/  LDL.U8 R24, [R15+-0x3] ;  /* 0xfffffd000f187983 */ /* 0x020f280000100000 */
[----:B----4-:R-:W-:Y:S04]  /*0d00*/  STL.U8 [R11+0x8], R24 ;  /* 0x000008180b007387 */ /* 0x010fe80000100000 */
[----:B0-----:R-:W4:Y:S04]  /*0d10*/  LDL.U8 R14, [R13] ;  /* 0x000000000d0e7983 */ /* 0x001f280000100000 */
[----:B----4-:R-:W-:Y:S04]  /*0d20*/  STL.U8 [R11+0x9], R14 ;  /* 0x0000090e0b007387 */ /* 0x010fe80000100000 */
[----:B-1----:R-:W4:Y:S04]  /*0d30*/  LDL.U8 R16, [R13+-0x1] ;  /* 0xffffff000d107983 */ /* 0x002f280000100000 */
[----:B----4-:R-:W-:Y:S04]  /*0d40*/  STL.U8 [R11+0xa], R16 ;  /* 0x00000a100b007387 */ /* 0x010fe80000100000 */
[----:B--2---:R-:W2:Y:S01]  /*0d50*/  LDL.U8 R18, [R13+-0x2] ;  /* 0xfffffe000d127983 */ /* 0x004ea20000100000 */
[----:B------:R-:W-:-:S05]  /*0d60*/  VIADD R12, R12, 0x10 ;  /* 0x000000100c0c7836 */ /* 0x000fca0000000000 */
[----:B------:R-:W-:Y:S01]  /*0d70*/  ISETP.GE.AND P1, PT, R12, -0xc, PT ;  /* 0xfffffff40c00780c */ /* 0x000fe20003f26270 */
[----:B--2---:R-:W-:Y:S04]  /*0d80*/  STL.U8 [R11+0xb], R18 ;  /* 0x00000b120b007387 */ /* 0x004fe80000100000 */
[----:B---3--:R-:W2:Y:S01]  /*0d90*/  LDL.U8 R20, [R13+-0x3] ;  /* 0xfffffd000d147983 */ /* 0x008ea20000100000 */
[----:B------:R-:W-:-:S03]  /*0da0*/  VIADD R2, R2, 0xfffffff0 ;  /* 0xfffffff002027836 */ /* 0x000fc60000000000 */
[----:B--2---:R0:W-:Y:S02]  /*0db0*/  STL.U8 [R11+0xc], R20 ;  /* 0x00000c140b007387 */ /* 0x0041e40000100000 */
[----:B0-----:R-:W-:Y:S02]  /*0dc0*/  VIADD R11, R11, 0x10 ;  /* 0x000000100b0b7836 */ /* 0x001fe40000000000 */
[----:B------:R-:W-:Y:S05]  /*0dd0*/  @!P1 BRA `(.L_x_22) ;  /* 0xfffffffc005c9947 */ /* 0x000fea000383ffff */
.L_x_21:
[----:B------:R-:W-:Y:S05]  /*0de0*/  BSYNC.RECONVERGENT B4 ;  /* 0x0000000000047941 */ /* 0x000fea0003800200 */
.L_x_20:
[----:B------:R-:W-:Y:S01]  /*0df0*/  IMAD.MOV R13, RZ, RZ, -R12 ;  /* 0x000000ffff0d7224 */ /* 0x000fe200078e0a0c */
[----:B------:R-:W-:Y:S04]  /*0e00*/  BSSY.RECONVERGENT B4, `(.L_x_23) ;  /* 0x0000019000047945 */ /* 0x000fe80003800200 */
[----:B------:R-:W-:-:S13]  /*0e10*/  ISETP.GT.AND P1, PT, R13, 0x4, PT ;  /* 0x000000040d00780c */ /* 0x000fda0003f24270 */
[----:B------:R-:W-:Y:S05]  /*0e20*/  @!P1 BRA `(.L_x_24) ;  /* 0x0000000000589947 */ /* 0x000fea0003800000 */
[----:B------:R-:W-:-:S05]  /*0e30*/  IADD3 R15, PT, PT, R1, R2, RZ ;  /* 0x00000002010f7210 */ /* 0x000fca0007ffe0ff */
[----:B------:R-:W2:Y:S04]  /*0e40*/  LDL.U8 R14, [R15] ;  /* 0x000000000f0e7983 */ /* 0x000ea80000100000 */
[----:B--2---:R0:W-:Y:S04]  /*0e50*/  STL.U8 [R11+-0x3], R14 ;  /* 0xfffffd0e0b007387 */ /* 0x0041e80000100000 */
[----:B------:R-:W2:Y:S04]  /*0e60*/  LDL.U8 R16, [R15+-0x1] ;  /* 0xffffff000f107983 */ /* 0x000ea80000100000 */
[----:B--2---:R1:W-:Y:S04]  /*0e70*/  STL.U8 [R11+-0x2], R16 ;  /* 0xfffffe100b007387 */ /* 0x0043e80000100000 */
[----:B------:R-:W2:Y:S01]  /*0e80*/  LDL.U8 R18, [R15+-0x2] ;  /* 0xfffffe000f127983 */ /* 0x000ea20000100000 */
[----:B------:R-:W-:-:S03]  /*0e90*/  IADD3 R13, PT, PT, R1, -0x4, R2 ;  /* 0xfffffffc010d7810 */ /* 0x000fc60007ffe002 */
[----:B--2---:R-:W-:Y:S04]  /*0ea0*/  STL.U8 [R11+-0x1], R18 ;  /* 0xffffff120b007387 */ /* 0x004fe80000100000 */
[----:B------:R-:W2:Y:S04]  /*0eb0*/  LDL.U8 R20, [R15+-0x3] ;  /* 0xfffffd000f147983 */ /* 0x000ea80000100000 */
[----:B--2---:R-:W-:Y:S04]  /*0ec0*/  STL.U8 [R11], R20 ;  /* 0x000000140b007387 */ /* 0x004fe80000100000 */
[----:B------:R-:W2:Y:S04]  /*0ed0*/  LDL.U8 R22, [R13] ;  /* 0x000000000d167983 */ /* 0x000ea80000100000 */
[----:B--2---:R-:W-:Y:S04]  /*0ee0*/  STL.U8 [R11+0x1], R22 ;  /* 0x000001160b007387 */ /* 0x004fe80000100000 */
[----:B------:R-:W2:Y:S04]  /*0ef0*/  LDL.U8 R24, [R13+-0x1] ;  /* 0xffffff000d187983 */ /* 0x000ea80000100000 */
[----:B--2---:R-:W-:Y:S04]  /*0f00*/  STL.U8 [R11+0x2], R24 ;  /* 0x000002180b007387 */ /* 0x004fe80000100000 */
[----:B0-----:R-:W2:Y:S04]  /*0f10*/  LDL.U8 R14, [R13+-0x2] ;  /* 0xfffffe000d0e7983 */ /* 0x001ea80000100000 */
[----:B--2---:R-:W-:Y:S04]  /*0f20*/  STL.U8 [R11+0x3], R14 ;  /* 0x0000030e0b007387 */ /* 0x004fe80000100000 */
[----:B-1----:R-:W2:Y:S01]  /*0f30*/  LDL.U8 R16, [R13+-0x3] ;  /* 0xfffffd000d107983 */ /* 0x002ea20000100000 */
[----:B------:R-:W-:Y:S01]  /*0f40*/  PLOP3.LUT P0, PT, PT, PT, PT, 0x8, 0x80 ;  /* 0x000000000080781c */ /* 0x000fe20003f0e170 */
[----:B------:R-:W-:-:S02]  /*0f50*/  VIADD R12, R12, 0x8 ;  /* 0x000000080c0c7836 */ /* 0x000fc40000000000 */
[----:B------:R-:W-:Y:S01]  /*0f60*/  VIADD R2, R2, 0xfffffff8 ;  /* 0xfffffff802027836 */ /* 0x000fe20000000000 */
[----:B--2---:R0:W-:Y:S02]  /*0f70*/  STL.U8 [R11+0x4], R16 ;  /* 0x000004100b007387 */ /* 0x0041e40000100000 */
[----:B0-----:R-:W-:-:S07]  /*0f80*/  VIADD R11, R11, 0x8 ;  /* 0x000000080b0b7836 */ /* 0x001fce0000000000 */
.L_x_24:
[----:B------:R-:W-:Y:S05]  /*0f90*/  BSYNC.RECONVERGENT B4 ;  /* 0x0000000000047941 */ /* 0x000fea0003800200 */
.L_x_23:
[----:B------:R-:W-:-:S13]  /*0fa0*/  ISETP.NE.OR P0, PT, R12, RZ, P0 ;  /* 0x000000ff0c00720c */ /* 0x000fda0000705670 */
[----:B------:R-:W-:Y:S05]  /*0fb0*/  @!P0 BREAK.RELIABLE B3 ;  /* 0x0000000000038942 */ /* 0x000fea0003800100 */
[----:B------:R-:W-:Y:S05]  /*0fc0*/  @!P0 BRA `(.L_x_17) ;  /* 0x00000000003c8947 */ /* 0x000fea0003800000 */
.L_x_19:
[----:B------:R-:W-:Y:S05]  /*0fd0*/  BSYNC.RELIABLE B3 ;  /* 0x0000000000037941 */ /* 0x000fea0003800100 */
.L_x_18:
[----:B------:R-:W-:-:S05]  /*0fe0*/  IMAD.IADD R13, R1, 0x1, R2 ;  /* 0x00000001010d7824 */ /* 0x000fca00078e0202 */
[----:B------:R-:W2:Y:S04]  /*0ff0*/  LDL.U8 R14, [R13] ;  /* 0x000000000d0e7983 */ /* 0x000ea80000100000 */
[----:B--2---:R-:W-:Y:S04]  /*1000*/  STL.U8 [R11+-0x3], R14 ;  /* 0xfffffd0e0b007387 */ /* 0x004fe80000100000 */
[----:B------:R-:W2:Y:S04]  /*1010*/  LDL.U8 R16, [R13+-0x1] ;  /* 0xffffff000d107983 */ /* 0x000ea80000100000 */
[----:B--2---:R-:W-:Y:S04]  /*1020*/  STL.U8 [R11+-0x2], R16 ;  /* 0xfffffe100b007387 */ /* 0x004fe80000100000 */
[----:B------:R-:W2:Y:S01]  /*1030*/  LDL.U8 R18, [R13+-0x2] ;  /* 0xfffffe000d127983 */ /* 0x000ea20000100000 */
[----:B------:R-:W-:-:S04]  /*1040*/  IADD3 R12, PT, PT, R12, 0x4, RZ ;  /* 0x000000040c0c7810 */ /* 0x000fc80007ffe0ff */
[----:B------:R-:W-:Y:S01]  /*1050*/  ISETP.NE.AND P0, PT, R12, RZ, PT ;  /* 0x000000ff0c00720c */ /* 0x000fe20003f05270 */
[----:B--2---:R-:W-:Y:S04]  /*1060*/  STL.U8 [R11+-0x1], R18 ;  /* 0xffffff120b007387 */ /* 0x004fe80000100000 */
[----:B------:R-:W2:Y:S01]  /*1070*/  LDL.U8 R20, [R13+-0x3] ;  /* 0xfffffd000d147983 */ /* 0x000ea20000100000 */
[----:B------:R-:W-:-:S03]  /*1080*/  VIADD R2, R2, 0xfffffffc ;  /* 0xfffffffc02027836 */ /* 0x000fc60000000000 */
[----:B--2---:R0:W-:Y:S02]  /*1090*/  STL.U8 [R11], R20 ;  /* 0x000000140b007387 */ /* 0x0041e40000100000 */
[----:B0-----:R-:W-:Y:S02]  /*10a0*/  VIADD R11, R11, 0x4 ;  /* 0x000000040b0b7836 */ /* 0x001fe40000000000 */
[----:B------:R-:W-:Y:S05]  /*10b0*/  @P0 BRA `(.L_x_18) ;  /* 0xfffffffc00c80947 */ /* 0x000fea000383ffff */
.L_x_17:
[----:B------:R-:W-:Y:S05]  /*10c0*/  BSYNC.RECONVERGENT B2 ;  /* 0x0000000000027941 */ /* 0x000fea0003800200 */
.L_x_16:
[----:B------:R-:W-:-:S13]  /*10d0*/  ISETP.NE.AND P0, PT, R4, RZ, PT ;  /* 0x000000ff0400720c */ /* 0x000fda0003f05270 */
[----:B------:R-:W-:Y:S05]  /*10e0*/  @!P0 BRA `(.L_x_15) ;  /* 0x0000000000308947 */ /* 0x000fea0003800000 */
[----:B------:R-:W-:Y:S01]  /*10f0*/  LOP3.LUT R2, RZ, R9, RZ, 0x33, !PT ;  /* 0x00000009ff027212 */ /* 0x000fe200078e33ff */
[----:B------:R-:W-:Y:S02]  /*1100*/  IMAD.MOV R4, RZ, RZ, -R4 ;  /* 0x000000ffff047224 */ /* 0x000fe400078e0a04 */
[----:B------:R-:W-:Y:S01]  /*1110*/  IMAD.IADD R12, R9, 0x1, R6 ;  /* 0x00000001090c7824 */ /* 0x000fe200078e0206 */
[----:B------:R-:W-:-:S07]  /*1120*/  IADD3 R2, PT, PT, R2, R3, RZ ;  /* 0x0000000302027210 */ /* 0x000fce0007ffe0ff */
.L_x_25:
[----:B------:R-:W-:-:S06]  /*1130*/  IMAD.IADD R9, R1, 0x1, R2 ;  /* 0x0000000101097824 */ /* 0x000fcc00078e0202 */
[----:B------:R-:W2:Y:S01]  /*1140*/  LDL.U8 R9, [R9] ;  /* 0x0000000009097983 */ /* 0x000ea20000100000 */
[----:B------:R-:W-:Y:S02]  /*1150*/  VIADD R4, R4, 0x1 ;  /* 0x0000000104047836 */ /* 0x000fe40000000000 */
[----:B------:R-:W-:-:S03]  /*1160*/  VIADD R2, R2, 0xffffffff ;  /* 0xffffffff02027836 */ /* 0x000fc60000000000 */
[----:B------:R-:W-:Y:S01]  /*1170*/  ISETP.NE.AND P0, PT, R4, RZ, PT ;  /* 0x000000ff0400720c */ /* 0x000fe20003f05270 */
[----:B--2---:R0:W-:Y:S02]  /*1180*/  STL.U8 [R12], R9 ;  /* 0x000000090c007387 */ /* 0x0041e40000100000 */
[----:B0-----:R-:W-:-:S10]  /*1190*/  VIADD R12, R12, 0x1 ;  /* 0x000000010c0c7836 */ /* 0x001fd40000000000 */
[----:B------:R-:W-:Y:S05]  /*11a0*/  @P0 BRA `(.L_x_25) ;  /* 0xfffffffc00e00947 */ /* 0x000fea000383ffff */
.L_x_15:
[----:B------:R-:W-:Y:S05]  /*11b0*/  BSYNC.RECONVERGENT B1 ;  /* 0x0000000000017941 */ /* 0x000fea0003800200 */
.L_x_14:
[----:B------:R-:W-:Y:S01]  /*11c0*/  ISETP.NE.AND P0, PT, R3, RZ, PT ;  /* 0x000000ff0300720c */ /* 0x000fe20003f05270 */
[----:B------:R-:W-:Y:S01]  /*11d0*/  BSSY.RECONVERGENT B1, `(.L_x_26) ;  /* 0x0000010000017945 */ /* 0x000fe20003800200 */
[----:B------:R-:W-:Y:S02]  /*11e0*/  HFMA2 R9, -RZ, RZ, 0, 0 ;  /* 0x00000000ff097431 */ /* 0x000fe400000001ff */
[----:B------:R-:W-:-:S13]  /*11f0*/  ISETP.EQ.OR P0, PT, R0, RZ, !P0 ;  /* 0x000000ff0000720c */ /* 0x000fda0004702670 */
[----:B------:R-:W-:Y:S05]  /*1200*/  @P0 BRA `(.L_x_27) ;  /* 0x0000000000300947 */ /* 0x000fea0003800000 */
[----:B------:R-:W-:Y:S01]  /*1210*/  VIMNMX.U32 R13, PT, PT, R3, R0, PT ;  /* 0x00000000030d7248 */ /* 0x000fe20003fe0000 */
[----:B------:R-:W-:-:S07]  /*1220*/  IMAD.MOV.U32 R2, RZ, RZ, RZ ;  /* 0x000000ffff027224 */ /* 0x000fce00078e00ff */
.L_x_28:
[----:B------:R-:W-:-:S05]  /*1230*/  IMAD.IADD R11, R1, 0x1, R2 ;  /* 0x00000001010b7824 */ /* 0x000fca00078e0202 */
[----:B------:R-:W2:Y:S04]  /*1240*/  LDL.U8 R4, [R11+0x32] ;  /* 0x000032000b047983 */ /* 0x000ea80000100000 */
[----:B------:R-:W2:Y:S02]  /*1250*/  LDL.U8 R9, [R11+0x4b] ;  /* 0x00004b000b097983 */ /* 0x000ea40000100000 */
[----:B--2---:R-:W-:Y:S01]  /*1260*/  ISETP.NE.AND P0, PT, R4, R9, PT ;  /* 0x000000090400720c */ /* 0x004fe20003f05270 */
[----:B------:R-:W-:-:S12]  /*1270*/  IMAD.MOV.U32 R9, RZ, RZ, R2 ;  /* 0x000000ffff097224 */ /* 0x000fd800078e0002 */
[----:B------:R-:W-:Y:S05]  /*1280*/  @P0 BRA `(.L_x_27) ;  /* 0x0000000000100947 */ /* 0x000fea0003800000 */
[----:B------:R-:W-:-:S05]  /*1290*/  VIADD R2, R2, 0x1 ;  /* 0x0000000102027836 */ /* 0x000fca0000000000 */
[----:B------:R-:W-:-:S13]  /*12a0*/  ISETP.NE.AND P0, PT, R2, R13, PT ;  /* 0x0000000d0200720c */ /* 0x000fda0003f05270 */
[----:B------:R-:W-:Y:S05]  /*12b0*/  @P0 BRA `(.L_x_28) ;  /* 0xfffffffc00dc0947 */ /* 0x000fea000383ffff */
[----:B------:R-:W-:-:S07]  /*12c0*/  MOV R9, R13 ;  /* 0x0000000d00097202 */ /* 0x000fce0000000f00 */
.L_x_27:
[----:B------:R-:W-:Y:S05]  /*12d0*/  BSYNC.RECONVERGENT B1 ;  /* 0x0000000000017941 */ /* 0x000fea0003800200 */
.L_x_26:
[----:B------:R-:W-:Y:S01]  /*12e0*/  IMAD.IADD R4, R0, 0x1, -R9 ;  /* 0x0000000100047824 */ /* 0x000fe200078e0a09 */
[----:B------:R-:W-:Y:S01]  /*12f0*/  BSSY.RECONVERGENT B1, `(.L_x_29) ;  /* 0x000007e000017945 */ /* 0x000fe20003800200 */
[----:B------:R-:W-:-:S03]  /*1300*/  IMAD.MOV.U32 R2, RZ, RZ, RZ ;  /* 0x000000ffff027224 */ /* 0x000fc600078e00ff */
[----:B------:R-:W-:-:S13]  /*1310*/  ISETP.GE.AND P0, PT, R4, 0x1, PT ;  /* 0x000000010400780c */ /* 0x000fda0003f06270 */
[----:B------:R-:W-:Y:S05]  /*1320*/  @!P0 BRA `(.L_x_30) ;  /* 0x0000000400e88947 */ /* 0x000fea0003800000 */
[----:B------:R-:W-:Y:S01]  /*1330*/  IMAD.IADD R2, R9, 0x1, -R0 ;  /* 0x0000000109027824 */ /* 0x000fe200078e0a00 */
[----:B------:R-:W-:Y:S01]  /*1340*/  BSSY.RECONVERGENT B2, `(.L_x_31) ;  /* 0x0000069000027945 */ /* 0x000fe20003800200 */
[----:B------:R-:W-:-:S03]  /*1350*/  LOP3.LUT R11, R4, 0x3, RZ, 0xc0, !PT ;  /* 0x00000003040b7812 */ /* 0x000fc600078ec0ff */
[----:B------:R-:W-:Y:S01]  /*1360*/  ISETP.GT.U32.AND P0, PT, R2, -0x4, PT ;  /* 0xfffffffc0200780c */ /* 0x000fe20003f04070 */
[----:B------:R-:W-:-:S12]  /*1370*/  IMAD.MOV.U32 R2, RZ, RZ, RZ ;  /* 0x000000ffff027224 */ /* 0x000fd800078e00ff */
[----:B------:R-:W-:Y:S05]  /*1380*/  @P0 BRA `(.L_x_32) ;  /* 0x0000000400900947 */ /* 0x000fea0003800000 */
[----:B------:R-:W-:Y:S01]  /*1390*/  LOP3.LUT R2, R4, 0x7ffffffc, RZ, 0xc0, !PT ;  /* 0x7ffffffc04027812 */ /* 0x000fe200078ec0ff */
[----:B------:R-:W-:Y:S01]  /*13a0*/  BSSY.RELIABLE B3, `(.L_x_33) ;  /* 0x0000054000037945 */ /* 0x000fe20003800100 */
[----:B------:R-:W-:Y:S02]  /*13b0*/  VIADD R12, R1, 0x2 ;  /* 0x00000002010c7836 */ /* 0x000fe40000000000 */
[----:B------:R-:W-:Y:S01]  /*13c0*/  IADD3 R13, PT, PT, -R2, RZ, RZ ;  /* 0x000000ff020d7210 */ /* 0x000fe20007ffe1ff */
[----:B------:R-:W-:-:S03]  /*13d0*/  VIADD R4, R0, 0xffffffff ;  /* 0xffffffff00047836 */ /* 0x000fc60000000000 */
        /* <DEDUP_REMOVED lines=8> */
.L_x_37:
[----:B------:R-:W-:-:S05]  /*1460*/  IMAD.IADD R18, R1, 0x1, R4 ;  /* 0x0000000101127824 */ /* 0x000fca00078e0204 */
[----:B------:R-:W2:Y:S04]  /*1470*/  LDL.U8 R14, [R18+0x32] ;  /* 0x00003200120e7983 */ /* 0x000ea80000100000 */
[----:B------:R-:W2:Y:S02]  /*1480*/  LDL.U8 R15, [R18+0x31] ;  /* 0x00003100120f7983 */ /* 0x000ea40000100000 */
[----:B--2---:R-:W-:-:S05]  /*1490*/  PRMT R15, R15, 0x7604, R14 ;  /* 0x000076040f0f7816 */ /* 0x004fca000000000e */
[----:B------:R0:W-:Y:S04]  /*14a0*/  STL.U16 [R12+-0x2], R15 ;  /* 0xfffffe0f0c007387 */ /* 0x0001e80000100400 */
[----:B------:R-:W2:Y:S04]  /*14b0*/  LDL.U8 R14, [R18+0x30] ;  /* 0x00003000120e7983 */ /* 0x000ea80000100000 */
[----:B------:R-:W2:Y:S01]  /*14c0*/  LDL.U8 R17, [R18+0x2f] ;  /* 0x00002f0012117983 */ /* 0x000ea20000100000 */
[----:B------:R-:W-:Y:S02]  /*14d0*/  IADD3 R16, PT, PT, R1, -0x4, R4 ;  /* 0xfffffffc01107810 */ /* 0x000fe40007ffe004 */
[----:B--2---:R-:W-:-:S05]  /*14e0*/  PRMT R17, R17, 0x7604, R14 ;  /* 0x0000760411117816 */ /* 0x004fca000000000e */
[----:B------:R1:W-:Y:S04]  /*14f0*/  STL.U16 [R12], R17 ;  /* 0x000000110c007387 */ /* 0x0003e80000100400 */
[----:B------:R-:W2:Y:S04]  /*1500*/  LDL.U8 R14, [R16+0x32] ;  /* 0x00003200100e7983 */ /* 0x000ea80000100000 */
[----:B------:R-:W2:Y:S02]  /*1510*/  LDL.U8 R19, [R16+0x31] ;  /* 0x0000310010137983 */ /* 0x000ea40000100000 */
[----:B--2---:R-:W-:-:S05]  /*1520*/  PRMT R19, R19, 0x7604, R14 ;  /* 0x0000760413137816 */ /* 0x004fca000000000e */
[----:B------:R2:W-:Y:S04]  /*1530*/  STL.U16 [R12+0x2], R19 ;  /* 0x000002130c007387 */ /* 0x0005e80000100400 */
[----:B------:R-:W3:Y:S04]  /*1540*/  LDL.U8 R14, [R16+0x30] ;  /* 0x00003000100e7983 */ /* 0x000ee80000100000 */
[----:B0-----:R-:W3:Y:S01]  /*1550*/  LDL.U8 R15, [R16+0x2f] ;  /* 0x00002f00100f7983 */ /* 0x001ee20000100000 */
[----:B------:R-:W-:Y:S02]  /*1560*/  IADD3 R18, PT, PT, R1, -0x8, R4 ;  /* 0xfffffff801127810 */ /* 0x000fe40007ffe004 */
[----:B---3--:R-:W-:-:S05]  /*1570*/  PRMT R15, R15, 0x7604, R14 ;  /* 0x000076040f0f7816 */ /* 0x008fca000000000e */
[----:B------:R0:W-:Y:S04]  /*1580*/  STL.U16 [R12+0x4], R15 ;  /* 0x0000040f0c007387 */ /* 0x0001e80000100400 */
[----:B------:R-:W3:Y:S04]  /*1590*/  LDL.U8 R14, [R18+0x32] ;  /* 0x00003200120e7983 */ /* 0x000ee80000100000 */
[----:B-1----:R-:W3:Y:S02]  /*15a0*/  LDL.U8 R17, [R18+0x31] ;  /* 0x0000310012117983 */ /* 0x002ee40000100000 */
[----:B---3--:R-:W-:-:S05]  /*15b0*/  PRMT R17, R17, 0x7604, R14 ;  /* 0x0000760411117816 */ /* 0x008fca000000000e */
[----:B------:R1:W-:Y:S04]  /*15c0*/  STL.U16 [R12+0x6], R17 ;  /* 0x000006110c007387 */ /* 0x0003e80000100400 */
[----:B------:R-:W3:Y:S04]  /*15d0*/  LDL.U8 R14, [R18+0x30] ;  /* 0x00003000120e7983 */ /* 0x000ee80000100000 */
[----:B--2---:R-:W3:Y:S01]  /*15e0*/  LDL.U8 R19, [R18+0x2f] ;  /* 0x00002f0012137983 */ /* 0x004ee20000100000 */
[----:B------:R-:W-:Y:S02]  /*15f0*/  IADD3 R16, PT, PT, R1, -0xc, R4 ;  /* 0xfffffff401107810 */ /* 0x000fe40007ffe004 */
[----:B---3--:R-:W-:-:S05]  /*1600*/  PRMT R19, R19, 0x7604, R14 ;  /* 0x0000760413137816 */ /* 0x008fca000000000e */
[----:B------:R-:W-:Y:S04]  /*1610*/  STL.U16 [R12+0x8], R19 ;  /* 0x000008130c007387 */ /* 0x000fe80000100400 */
[----:B------:R-:W2:Y:S04]  /*1620*/  LDL.U8 R14, [R16+0x32] ;  /* 0x00003200100e7983 */ /* 0x000ea80000100000 */
[----:B0-----:R-:W2:Y:S01]  /*1630*/  LDL.U8 R15, [R16+0x31] ;  /* 0x00003100100f7983 */ /* 0x001ea20000100000 */
[----:B------:R-:W-:Y:S02]  /*1640*/  IADD3 R13, PT, PT, R13, 0x10, RZ ;  /* 0x000000100d0d7810 */ /* 0x000fe40007ffe0ff */
[----:B--2---:R-:W-:-:S05]  /*1650*/  PRMT R15, R15, 0x7604, R14 ;  /* 0x000076040f0f7816 */ /* 0x004fca000000000e */
[----:B------:R-:W-:Y:S04]  /*1660*/  STL.U16 [R12+0xa], R15 ;  /* 0x00000a0f0c007387 */ /* 0x000fe80000100400 */
[----:B------:R-:W2:Y:S04]  /*1670*/  LDL.U8 R14, [R16+0x30] ;  /* 0x00003000100e7983 */ /* 0x000ea80000100000 */
[----:B-1----:R-:W2:Y:S01]  /*1680*/  LDL.U8 R17, [R16+0x2f] ;  /* 0x00002f0010117983 */ /* 0x002ea20000100000 */
[----:B------:R-:W-:Y:S01]  /*1690*/  ISETP.GE.AND P1, PT, R13, -0xc, PT ;  /* 0xfffffff40d00780c */ /* 0x000fe20003f26270 */
[----:B------:R-:W-:Y:S01]  /*16a0*/  VIADD R4, R4, 0xfffffff0 ;  /* 0xfffffff004047836 */ /* 0x000fe20000000000 */
[----:B--2---:R-:W-:-:S05]  /*16b0*/  PRMT R17, R17, 0x7604, R14 ;  /* 0x0000760411117816 */ /* 0x004fca000000000e */
[----:B------:R0:W-:Y:S02]  /*16c0*/  STL.U16 [R12+0xc], R17 ;  /* 0x00000c110c007387 */ /* 0x0001e40000100400 */
[----:B0-----:R-:W-:-:S04]  /*16d0*/  VIADD R12, R12, 0x10 ;  /* 0x000000100c0c7836 */ /* 0x001fc80000000000 */
[----:B------:R-:W-:Y:S05]  /*16e0*/  @!P1 BRA `(.L_x_37) ;  /* 0xfffffffc005c9947 */ /* 0x000fea000383ffff */
.L_x_36:
[----:B------:R-:W-:Y:S05]  /*16f0*/  BSYNC.RECONVERGENT B4 ;  /* 0x0000000000047941 */ /* 0x000fea0003800200 */
.L_x_35:
[----:B------:R-:W-:Y:S01]  /*1700*/  IMAD.MOV R14, RZ, RZ, -R13 ;  /* 0x000000ffff0e7224 */ /* 0x000fe200078e0a0d */
[----:B------:R-:W-:Y:S04]  /*1710*/  BSSY.RECONVERGENT B4, `(.L_x_38) ;  /* 0x0000019000047945 */ /* 0x000fe80003800200 */
[----:B------:R-:W-:-:S13]  /*1720*/  ISETP.GT.AND P1, PT, R14, 0x4, PT ;  /* 0x000000040e00780c */ /* 0x000fda0003f24270 */
[----:B------:R-:W-:Y:S05]  /*1730*/  @!P1 BRA `(.L_x_39) ;  /* 0x0000000000589947 */ /* 0x000fea0003800000 */
        /* <DEDUP_REMOVED lines=9> */
[----:B------:R-:W-:Y:S04]  /*17d0*/  STL.U16 [R12], R17 ;  /* 0x000000110c007387 */ /* 0x000fe80000100400 */
[----:B------:R-:W2:Y:S04]  /*17e0*/  LDL.U8 R14, [R16+0x32] ;  /* 0x00003200100e7983 */ /* 0x000ea80000100000 */
[----:B------:R-:W2:Y:S02]  /*17f0*/  LDL.U8 R19, [R16+0x31] ;  /* 0x0000310010137983 */ /* 0x000ea40000100000 */
[----:B--2---:R-:W-:-:S05]  /*1800*/  PRMT R19, R19, 0x7604, R14 ;  /* 0x0000760413137816 */ /* 0x004fca000000000e */
[----:B------:R-:W-:Y:S04]  /*1810*/  STL.U16 [R12+0x2], R19 ;  /* 0x000002130c007387 */ /* 0x000fe80000100400 */
[----:B------:R-:W2:Y:S04]  /*1820*/  LDL.U8 R14, [R16+0x30] ;  /* 0x00003000100e7983 */ /* 0x000ea80000100000 */
[----:B0-----:R-:W2:Y:S01]  /*1830*/  LDL.U8 R15, [R16+0x2f] ;  /* 0x00002f00100f7983 */ /* 0x001ea20000100000 */
[----:B------:R-:W-:Y:S01]  /*1840*/  PLOP3.LUT P0, PT, PT, PT, PT, 0x8, 0x80 ;  /* 0x000000000080781c */ /* 0x000fe20003f0e170 */
[----:B------:R-:W-:Y:S01]  /*1850*/  VIADD R4, R4, 0xfffffff8 ;  /* 0xfffffff804047836 */ /* 0x000fe20000000000 */
[----:B------:R-:W-:-:S02]  /*1860*/  IADD3 R13, PT, PT, R13, 0x8, RZ ;  /* 0x000000080d0d7810 */ /* 0x000fc40007ffe0ff */
[----:B--2---:R-:W-:-:S05]  /*1870*/  PRMT R15, R15, 0x7604, R14 ;  /* 0x000076040f0f7816 */ /* 0x004fca000000000e */
[----:B------:R0:W-:Y:S02]  /*1880*/  STL.U16 [R12+0x4], R15 ;  /* 0x0000040f0c007387 */ /* 0x0001e40000100400 */
[----:B0-----:R-:W-:-:S07]  /*1890*/  VIADD R12, R12, 0x8 ;  /* 0x000000080c0c7836 */ /* 0x001fce0000000000 */
.L_x_39:
[----:B------:R-:W-:Y:S05]  /*18a0*/  BSYNC.RECONVERGENT B4 ;  /* 0x0000000000047941 */ /* 0x000fea0003800200 */
.L_x_38:
[----:B------:R-:W-:-:S13]  /*18b0*/  ISETP.EQ.AND P1, PT, R13, RZ, PT ;  /* 0x000000ff0d00720c */ /* 0x000fda0003f22270 */
[----:B------:R-:W-:Y:S05]  /*18c0*/  @!P0 BREAK.RELIABLE P1, B3 ;  /* 0x0000000000038942 */ /* 0x000fea0000800100 */
[----:B------:R-:W-:Y:S05]  /*18d0*/  @!P0 BRA P1, `(.L_x_32) ;  /* 0x00000000003c8947 */ /* 0x000fea0000800000 */
.L_x_34:
[----:B------:R-:W-:Y:S05]  /*18e0*/  BSYNC.RELIABLE B3 ;  /* 0x0000000000037941 */ /* 0x000fea0003800100 */
.L_x_33:
[----:B------:R-:W-:-:S05]  /*18f0*/  IMAD.IADD R16, R1, 0x1, R4 ;  /* 0x0000000101107824 */ /* 0x000fca00078e0204 */
[----:B------:R-:W2:Y:S04]  /*1900*/  LDL.U8 R14, [R16+0x32] ;  /* 0x00003200100e7983 */ /* 0x000ea80000100000 */
[----:B------:R-:W2:Y:S01]  /*1910*/  LDL.U8 R15, [R16+0x31] ;  /* 0x00003100100f7983 */ /* 0x000ea20000100000 */
[----:B------:R-:W-:Y:S01]  /*1920*/  VIADD R13, R13, 0x4 ;  /* 0x000000040d0d7836 */ /* 0x000fe20000000000 */
[----:B--2---:R-:W-:-:S05]  /*1930*/  PRMT R17, R15, 0x7604, R14 ;  /* 0x000076040f117816 */ /* 0x004fca000000000e */
[----:B------:R-:W-:Y:S04]  /*1940*/  STL.U16 [R12+-0x2], R17 ;  /* 0xfffffe110c007387 */ /* 0x000fe80000100400 */
[----:B------:R-:W2:Y:S04]  /*1950*/  LDL.U8 R14, [R16+0x30] ;  /* 0x00003000100e7983 */ /* 0x000ea80000100000 */
[----:B------:R-:W2:Y:S01]  /*1960*/  LDL.U8 R15, [R16+0x2f] ;  /* 0x00002f00100f7983 */ /* 0x000ea20000100000 */
[----:B------:R-:W-:Y:S02]  /*1970*/  ISETP.NE.AND P0, PT, R13, RZ, PT ;  /* 0x000000ff0d00720c */ /* 0x000fe40003f05270 */
[----:B------:R-:W-:-:S02]  /*1980*/  IADD3 R4, PT, PT, R4, -0x4, RZ ;  /* 0xfffffffc04047810 */ /* 0x000fc40007ffe0ff */
[----:B--2---:R-:W-:-:S05]  /*1990*/  PRMT R15, R15, 0x7604, R14 ;  /* 0x000076040f0f7816 */ /* 0x004fca000000000e */
[----:B------:R0:W-:Y:S02]  /*19a0*/  STL.U16 [R12], R15 ;  /* 0x0000000f0c007387 */ /* 0x0001e40000100400 */
[----:B0-----:R-:W-:Y:S02]  /*19b0*/  VIADD R12, R12, 0x4 ;  /* 0x000000040c0c7836 */ /* 0x001fe40000000000 */
[----:B------:R-:W-:Y:S05]  /*19c0*/  @P0 BRA `(.L_x_33) ;  /* 0xfffffffc00c80947 */ /* 0x000fea000383ffff */
.L_x_32:
[----:B------:R-:W-:Y:S05]  /*19d0*/  BSYNC.RECONVERGENT B2 ;  /* 0x0000000000027941 */ /* 0x000fea0003800200 */
.L_x_31:
[----:B------:R-:W-:-:S13]  /*19e0*/  ISETP.NE.AND P0, PT, R11, RZ, PT ;  /* 0x000000ff0b00720c */ /* 0x000fda0003f05270 */
[----:B------:R-:W-:Y:S05]  /*19f0*/  @!P0 BRA `(.L_x_30) ;  /* 0x0000000000348947 */ /* 0x000fea0003800000 */
[----:B------:R-:W-:Y:S01]  /*1a00*/  LOP3.LUT R13, RZ, R2, RZ, 0x33, !PT ;  /* 0x00000002ff0d7212 */ /* 0x000fe200078e33ff */
[----:B------:R-:W-:Y:S01]  /*1a10*/  IMAD.IADD R12, R1, 0x1, R2 ;  /* 0x00000001010c7824 */ /* 0x000fe200078e0202 */
[----:B------:R-:W-:Y:S01]  /*1a20*/  IADD3 R2, PT, PT, R2, R11, RZ ;  /* 0x0000000b02027210 */ /* 0x000fe20007ffe0ff */
[----:B------:R-:W-:Y:S02]  /*1a30*/  IMAD.MOV R4, RZ, RZ, -R11 ;  /* 0x000000ffff047224 */ /* 0x000fe400078e0a0b */
[----:B------:R-:W-:-:S07]  /*1a40*/  IMAD.IADD R0, R13, 0x1, R0 ;  /* 0x000000010d007824 */ /* 0x000fce00078e0200 */
.L_x_40:
[----:B------:R-:W-:-:S06]  /*1a50*/  IMAD.IADD R11, R1, 0x1, R0 ;  /* 0x00000001010b7824 */ /* 0x000fcc00078e0200 */
[----:B------:R-:W2:Y:S01]  /*1a60*/  LDL.U8 R11, [R11+0x32] ;  /* 0x000032000b0b7983 */ /* 0x000ea20000100000 */
[----:B------:R-:W-:Y:S02]  /*1a70*/  VIADD R4, R4, 0x1 ;  /* 0x0000000104047836 */ /* 0x000fe40000000000 */
[----:B------:R-:W-:-:S03]  /*1a80*/  VIADD R0, R0, 0xffffffff ;  /* 0xffffffff00007836 */ /* 0x000fc60000000000 */
[----:B------:R-:W-:Y:S01]  /*1a90*/  ISETP.NE.AND P0, PT, R4, RZ, PT ;  /* 0x000000ff0400720c */ /* 0x000fe20003f05270 */
[----:B--2---:R0:W-:Y:S02]  /*1aa0*/  STL.U8 [R12], R11 ;  /* 0x0000000b0c007387 */ /* 0x0041e40000100000 */
[----:B0-----:R-:W-:-:S10]  /*1ab0*/  VIADD R12, R12, 0x1 ;  /* 0x000000010c0c7836 */ /* 0x001fd40000000000 */
[----:B------:R-:W-:Y:S05]  /*1ac0*/  @P0 BRA `(.L_x_40) ;  /* 0xfffffffc00e00947 */ /* 0x000fea000383ffff */
.L_x_30:
[----:B------:R-:W-:Y:S05]  /*1ad0*/  BSYNC.RECONVERGENT B1 ;  /* 0x0000000000017941 */ /* 0x000fea0003800200 */
.L_x_29:
[----:B------:R-:W-:Y:S01]  /*1ae0*/  ISETP.GE.U32.AND P0, PT, R9, R3, PT ;  /* 0x000000030900720c */ /* 0x000fe20003f06070 */
[----:B------:R-:W-:-:S12]  /*1af0*/  BSSY.RECONVERGENT B1, `(.L_x_41) ;  /* 0x0000074000017945 */ /* 0x000fd80003800200 */
[----:B------:R-:W-:Y:S05]  /*1b00*/  @P0 BRA `(.L_x_42) ;  /* 0x0000000400c80947 */ /* 0x000fea0003800000 */
[C---:B------:R-:W-:Y:S01]  /*1b10*/  IADD3 R0, PT, PT, -R9.reuse, R3, RZ ;  /* 0x0000000309007210 */ /* 0x040fe20007ffe1ff */
[----:B------:R-:W-:Y:S01]  /*1b20*/  IMAD.IADD R4, R9, 0x1, -R3 ;  /* 0x0000000109047824 */ /* 0x000fe200078e0a03 */
[----:B------:R-:W-:Y:S02]  /*1b30*/  BSSY.RECONVERGENT B2, `(.L_x_43) ;  /* 0x0000012000027945 */ /* 0x000fe40003800200 */
[----:B------:R-:W-:Y:S01]  /*1b40*/  LOP3.LUT P0, R11, R0, 0x3, RZ, 0xc0, !PT ;  /* 0x00000003000b7812 */ /* 0x000fe2000780c0ff */
[----:B------:R-:W-:Y:S01]  /*1b50*/  IMAD.MOV.U32 R0, RZ, RZ, R2 ;  /* 0x000000ffff007224 */ /* 0x000fe200078e0002 */
[----:B------:R-:W-:Y:S01]  /*1b60*/  ISETP.GT.U32.AND P1, PT, R4, -0x4, PT ;  /* 0xfffffffc0400780c */ /* 0x000fe20003f24070 */
[----:B------:R-:W-:-:S10]  /*1b70*/  IMAD.MOV.U32 R4, RZ, RZ, R9 ;  /* 0x000000ffff047224 */ /* 0x000fd400078e0009 */
[----:B------:R-:W-:Y:S05]  /*1b80*/  @!P0 BRA `(.L_x_44) ;  /* 0x0000000000308947 */ /* 0x000fea0003800000 */
[C---:B------:R-:W-:Y:S01]  /*1b90*/  IMAD.IADD R4, R11.reuse, 0x1, R9 ;  /* 0x000000010b047824 */ /* 0x040fe200078e0209 */
[----:B------:R-:W-:Y:S01]  /*1ba0*/  IADD3 R0, PT, PT, R11, R2, RZ ;  /* 0x000000020b007210 */ /* 0x000fe20007ffe0ff */
[----:B------:R-:W-:Y:S02]  /*1bb0*/  IMAD.MOV R11, RZ, RZ, -R11 ;  /* 0x000000ffff0b7224 */ /* 0x000fe400078e0a0b */
[----:B------:R-:W-:Y:S02]  /*1bc0*/  IMAD.IADD R13, R9, 0x1, R6 ;  /* 0x00000001090d7824 */ /* 0x000fe400078e0206 */
[----:B------:R-:W-:-:S07]  /*1bd0*/  IMAD.IADD R12, R1, 0x1, R2 ;  /* 0x00000001010c7824 */ /* 0x000fce00078e0202 */
.L_x_45:
[----:B------:R0:W2:Y:S01]  /*1be0*/  LDL.U8 R9, [R13] ;  /* 0x000000000d097983 */ /* 0x0000a20000100000 */
[----:B------:R-:W-:-:S05]  /*1bf0*/  VIADD R11, R11, 0x1 ;  /* 0x000000010b0b7836 */ /* 0x000fca0000000000 */
[----:B------:R-:W-:Y:S02]  /*1c00*/  ISETP.NE.AND P0, PT, R11, RZ, PT ;  /* 0x000000ff0b00720c */ /* 0x000fe40003f05270 */
[----:B0-----:R-:W-:Y:S01]  /*1c10*/  IADD3 R13, PT, PT, R13, 0x1, RZ ;  /* 0x000000010d0d7810 */ /* 0x001fe20007ffe0ff */
[----:B--2---:R0:W-:Y:S02]  /*1c20*/  STL.U8 [R12], R9 ;  /* 0x000000090c007387 */ /* 0x0041e40000100000 */
[----:B0-----:R-:W-:-:S08]  /*1c30*/  VIADD R12, R12, 0x1 ;  /* 0x000000010c0c7836 */ /* 0x001fd00000000000 */
[----:B------:R-:W-:Y:S05]  /*1c40*/  @P0 BRA `(.L_x_45) ;  /* 0xfffffffc00e40947 */ /* 0x000fea000383ffff */
.L_x_44:
[----:B------:R-:W-:Y:S05]  /*1c50*/  BSYNC.RECONVERGENT B2 ;  /* 0x0000000000027941 */ /* 0x000fea0003800200 */
.L_x_43:
[----:B------:R-:W-:Y:S05]  /*1c60*/  @P1 BRA `(.L_x_42) ;  /* 0x0000000400701947 */ /* 0x000fea0003800000 */
[C---:B------:R-:W-:Y:S01]  /*1c70*/  IMAD.IADD R3, R4.reuse, 0x1, -R3 ;  /* 0x0000000104037824 */ /* 0x040fe200078e0a03 */
[----:B------:R-:W-:Y:S01]  /*1c80*/  BSSY.RELIABLE B2, `(.L_x_46) ;  /* 0x000004d000027945 */ /* 0x000fe20003800100 */
[----:B------:R-:W-:Y:S02]  /*1c90*/  IADD3 R6, PT, PT, R4, 0x3, R6 ;  /* 0x0000000304067810 */ /* 0x000fe40007ffe006 */
[----:B------:R-:W-:Y:S02]  /*1ca0*/  IADD3 R0, PT, PT, R0, 0x1, R1 ;  /* 0x0000000100007810 */ /* 0x000fe40007ffe001 */
        /* <DEDUP_REMOVED lines=8> */
.L_x_50:
[----:B------:R-:W2:Y:S04]  /*1d30*/  LDL.U8 R9, [R6+-0x3] ;  /* 0xfffffd0006097983 */ /* 0x000ea80000100000 */
[----:B--2---:R0:W-:Y:S04]  /*1d40*/  STL.U8 [R0+-0x1], R9 ;  /* 0xffffff0900007387 */ /* 0x0041e80000100000 */
[----:B------:R-:W2:Y:S04]  /*1d50*/  LDL.U8 R11, [R6+-0x2] ;  /* 0xfffffe00060b7983 */ /* 0x000ea80000100000 */
[----:B--2---:R1:W-:Y:S04]  /*1d60*/  STL.U8 [R0], R11 ;  /* 0x0000000b00007387 */ /* 0x0043e80000100000 */
[----:B------:R-:W2:Y:S04]  /*1d70*/  LDL.U8 R13, [R6+-0x1] ;  /* 0xffffff00060d7983 */ /* 0x000ea80000100000 */
[----:B--2---:R2:W-:Y:S04]  /*1d80*/  STL.U8 [R0+0x1], R13 ;  /* 0x0000010d00007387 */ /* 0x0045e80000100000 */
[----:B------:R-:W3:Y:S04]  /*1d90*/  LDL.U8 R15, [R6] ;  /* 0x00000000060f7983 */ /* 0x000ee80000100000 */
[----:B---3--:R3:W-:Y:S04]  /*1da0*/  STL.U8 [R0+0x2], R15 ;  /* 0x0000020f00007387 */ /* 0x0087e80000100000 */
[----:B------:R-:W4:Y:S04]  /*1db0*/  LDL.U8 R17, [R6+0x1] ;  /* 0x0000010006117983 */ /* 0x000f280000100000 */
[----:B----4-:R4:W-:Y:S04]  /*1dc0*/  STL.U8 [R0+0x3], R17 ;  /* 0x0000031100007387 */ /* 0x0109e80000100000 */
[----:B------:R-:W5:Y:S04]  /*1dd0*/  LDL.U8 R19, [R6+0x2] ;  /* 0x0000020006137983 */ /* 0x000f680000100000 */
[----:B-----5:R5:W-:Y:S04]  /*1de0*/  STL.U8 [R0+0x4], R19 ;  /* 0x0000041300007387 */ /* 0x020be80000100000 */
[----:B0-----:R-:W2:Y:S04]  /*1df0*/  LDL.U8 R9, [R6+0x3] ;  /* 0x0000030006097983 */ /* 0x001ea80000100000 */
[----:B--2---:R0:W-:Y:S04]  /*1e00*/  STL.U8 [R0+0x5], R9 ;  /* 0x0000050900007387 */ /* 0x0041e80000100000 */
[----:B-1----:R-:W2:Y:S04]  /*1e10*/  LDL.U8 R11, [R6+0x4] ;  /* 0x00000400060b7983 */ /* 0x002ea80000100000 */
[----:B--2---:R1:W-:Y:S04]  /*1e20*/  STL.U8 [R0+0x6], R11 ;  /* 0x0000060b00007387 */ /* 0x0043e80000100000 */
[----:B------:R-:W2:Y:S04]  /*1e30*/  LDL.U8 R13, [R6+0x5] ;  /* 0x00000500060d7983 */ /* 0x000ea80000100000 */
[----:B--2---:R2:W-:Y:S04]  /*1e40*/  STL.U8 [R0+0x7], R13 ;  /* 0x0000070d00007387 */ /* 0x0045e80000100000 */
[----:B---3--:R-:W3:Y:S04]  /*1e50*/  LDL.U8 R15, [R6+0x6] ;  /* 0x00000600060f7983 */ /* 0x008ee80000100000 */
[----:B---3--:R3:W-:Y:S04]  /*1e60*/  STL.U8 [R0+0x8], R15 ;  /* 0x0000080f00007387 */ /* 0x0087e80000100000 */
[----:B----4-:R-:W4:Y:S04]  /*1e70*/  LDL.U8 R17, [R6+0x7] ;  /* 0x0000070006117983 */ /* 0x010f280000100000 */
[----:B----4-:R-:W-:Y:S04]  /*1e80*/  STL.U8 [R0+0x9], R17 ;  /* 0x0000091100007387 */ /* 0x010fe80000100000 */
[----:B-----5:R-:W4:Y:S04]  /*1e90*/  LDL.U8 R19, [R6+0x8] ;  /* 0x0000080006137983 */ /* 0x020f280000100000 */
[----:B----4-:R-:W-:Y:S04]  /*1ea0*/  STL.U8 [R0+0xa], R19 ;  /* 0x00000a1300007387 */ /* 0x010fe80000100000 */
[----:B0-----:R-:W4:Y:S04]  /*1eb0*/  LDL.U8 R9, [R6+0x9] ;  /* 0x0000090006097983 */ /* 0x001f280000100000 */
[----:B----4-:R-:W-:Y:S04]  /*1ec0*/  STL.U8 [R0+0xb], R9 ;  /* 0x00000b0900007387 */ /* 0x010fe80000100000 */
[----:B-1----:R-:W4:Y:S04]  /*1ed0*/  LDL.U8 R11, [R6+0xa] ;  /* 0x00000a00060b7983 */ /* 0x002f280000100000 */
[----:B----4-:R-:W-:Y:S04]  /*1ee0*/  STL.U8 [R0+0xc], R11 ;  /* 0x00000c0b00007387 */ /* 0x010fe80000100000 */
[----:B--2---:R-:W2:Y:S01]  /*1ef0*/  LDL.U8 R13, [R6+0xb] ;  /* 0x00000b00060d7983 */ /* 0x004ea20000100000 */
[----:B------:R-:W-:-:S05]  /*1f00*/  VIADD R3, R3, 0x10 ;  /* 0x0000001003037836 */ /* 0x000fca0000000000 */
[----:B------:R-:W-:Y:S01]  /*1f10*/  ISETP.GE.AND P1, PT, R3, -0xc, PT ;  /* 0xfffffff40300780c */ /* 0x000fe20003f26270 */
[----:B--2---:R-:W-:Y:S04]  /*1f20*/  STL.U8 [R0+0xd], R13 ;  /* 0x00000d0d00007387 */ /* 0x004fe80000100000 */
[----:B---3--:R0:W2:Y:S02]  /*1f30*/  LDL.U8 R15, [R6+0xc] ;  /* 0x00000c00060f7983 */ /* 0x0080a40000100000 */
[----:B0-----:R-:W-:Y:S02]  /*1f40*/  IADD3 R6, PT, PT, R6, 0x10, RZ ;  /* 0x0000001006067810 */ /* 0x001fe40007ffe0ff */
[----:B--2---:R0:W-:Y:S02]  /*1f50*/  STL.U8 [R0+0xe], R15 ;  /* 0x00000e0f00007387 */ /* 0x0041e40000100000 */
[----:B0-----:R-:W-:-:S02]  /*1f60*/  VIADD R0, R0, 0x10 ;  /* 0x0000001000007836 */ /* 0x001fc40000000000 */
[----:B------:R-:W-:Y:S05]  /*1f70*/  @!P1 BRA `(.L_x_50) ;  /* 0xfffffffc006c9947 */ /* 0x000fea000383ffff */
.L_x_49:
[----:B------:R-:W-:Y:S05]  /*1f80*/  BSYNC.RECONVERGENT B3 ;  /* 0x0000000000037941 */ /* 0x000fea0003800200 */
.L_x_48:
[----:B------:R-:W-:Y:S01]  /*1f90*/  IMAD.MOV R4, RZ, RZ, -R3 ;  /* 0x000000ffff047224 */ /* 0x000fe200078e0a03 */
[----:B------:R-:W-:Y:S04]  /*1fa0*/  BSSY.RECONVERGENT B3, `(.L_x_51) ;  /* 0x0000017000037945 */ /* 0x000fe80003800200 */
[----:B------:R-:W-:-:S13]  /*1fb0*/  ISETP.GT.AND P1, PT, R4, 0x4, PT ;  /* 0x000000040400780c */ /* 0x000fda0003f24270 */
[----:B------:R-:W-:Y:S05]  /*1fc0*/  @!P1 BRA `(.L_x_52) ;  /* 0x0000000000509947 */ /* 0x000fea0003800000 */
[----:B------:R-:W2:Y:S04]  /*1fd0*/  LDL.U8 R9, [R6+-0x3] ;  /* 0xfffffd0006097983 */ /* 0x000ea80000100000 */
[----:B--2---:R0:W-:Y:S04]  /*1fe0*/  STL.U8 [R0+-0x1], R9 ;  /* 0xffffff0900007387 */ /* 0x0041e80000100000 */
[----:B------:R-:W2:Y:S04]  /*1ff0*/  LDL.U8 R11, [R6+-0x2] ;  /* 0xfffffe00060b7983 */ /* 0x000ea80000100000 */
[----:B--2---:R1:W-:Y:S04]  /*2000*/  STL.U8 [R0], R11 ;  /* 0x0000000b00007387 */ /* 0x0043e80000100000 */
[----:B------:R-:W2:Y:S04]  /*2010*/  LDL.U8 R13, [R6+-0x1] ;  /* 0xffffff00060d7983 */ /* 0x000ea80000100000 */
[----:B--2---:R-:W-:Y:S04]  /*2020*/  STL.U8 [R0+0x1], R13 ;  /* 0x0000010d00007387 */ /* 0x004fe80000100000 */
[----:B------:R-:W2:Y:S04]  /*2030*/  LDL.U8 R15, [R6] ;  /* 0x00000000060f7983 */ /* 0x000ea80000100000 */
[----:B--2---:R-:W-:Y:S04]  /*2040*/  STL.U8 [R0+0x2], R15 ;  /* 0x0000020f00007387 */ /* 0x004fe80000100000 */
[----:B------:R-:W2:Y:S04]  /*2050*/  LDL.U8 R17, [R6+0x1] ;  /* 0x0000010006117983 */ /* 0x000ea80000100000 */
[----:B--2---:R-:W-:Y:S04]  /*2060*/  STL.U8 [R0+0x3], R17 ;  /* 0x0000031100007387 */ /* 0x004fe80000100000 */
[----:B------:R-:W2:Y:S04]  /*2070*/  LDL.U8 R19, [R6+0x2] ;  /* 0x0000020006137983 */ /* 0x000ea80000100000 */
[----:B--2---:R-:W-:Y:S04]  /*2080*/  STL.U8 [R0+0x4], R19 ;  /* 0x0000041300007387 */ /* 0x004fe80000100000 */
[----:B0-----:R-:W2:Y:S04]  /*2090*/  LDL.U8 R9, [R6+0x3] ;  /* 0x0000030006097983 */ /* 0x001ea80000100000 */
[----:B--2---:R-:W-:Y:S04]  /*20a0*/  STL.U8 [R0+0x5], R9 ;  /* 0x0000050900007387 */ /* 0x004fe80000100000 */
[----:B-1----:R0:W2:Y:S01]  /*20b0*/  LDL.U8 R11, [R6+0x4] ;  /* 0x00000400060b7983 */ /* 0x0020a20000100000 */
[----:B------:R-:W-:Y:S01]  /*20c0*/  PLOP3.LUT P0, PT, PT, PT, PT, 0x8, 0x80 ;  /* 0x000000000080781c */ /* 0x000fe20003f0e170 */
[----:B------:R-:W-:-:S02]  /*20d0*/  VIADD R3, R3, 0x8 ;  /* 0x0000000803037836 */ /* 0x000fc40000000000 */
[----:B0-----:R-:W-:Y:S01]  /*20e0*/  VIADD R6, R6, 0x8 ;  /* 0x0000000806067836 */ /* 0x001fe20000000000 */
[----:B--2---:R0:W-:Y:S02]  /*20f0*/  STL.U8 [R0+0x6], R11 ;  /* 0x0000060b00007387 */ /* 0x0041e40000100000 */
[----:B0-----:R-:W-:-:S07]  /*2100*/  IADD3 R0, PT, PT, R0, 0x8, RZ ;  /* 0x0000000800007810 */ /* 0x001fce0007ffe0ff */
.L_x_52:
[----:B------:R-:W-:Y:S05]  /*2110*/  BSYNC.RECONVERGENT B3 ;  /* 0x0000000000037941 */ /* 0x000fea0003800200 */
.L_x_51:
[----:B------:R-:W-:-:S13]  /*2120*/  ISETP.NE.OR P0, PT, R3, RZ, P0 ;  /* 0x000000ff0300720c */ /* 0x000fda0000705670 */
[----:B------:R-:W-:Y:S05]  /*2130*/  @!P0 BREAK.RELIABLE B2 ;  /* 0x0000000000028942 */ /* 0x000fea0003800100 */
[----:B------:R-:W-:Y:S05]  /*2140*/  @!P0 BRA `(.L_x_42) ;  /* 0x0000000000388947 */ /* 0x000fea0003800000 */
.L_x_47:
[----:B------:R-:W-:Y:S05]  /*2150*/  BSYNC.RELIABLE B2 ;  /* 0x0000000000027941 */ /* 0x000fea0003800100 */
.L_x_46:
[----:B------:R-:W2:Y:S04]  /*2160*/  LDL.U8 R9, [R6+-0x3] ;  /* 0xfffffd0006097983 */ /* 0x000ea80000100000 */
[----:B--2---:R-:W-:Y:S04]  /*2170*/  STL.U8 [R0+-0x1], R9 ;  /* 0xffffff0900007387 */ /* 0x004fe80000100000 */
[----:B------:R-:W2:Y:S04]  /*2180*/  LDL.U8 R11, [R6+-0x2] ;  /* 0xfffffe00060b7983 */ /* 0x000ea80000100000 */
[----:B--2---:R-:W-:Y:S04]  /*2190*/  STL.U8 [R0], R11 ;  /* 0x0000000b00007387 */ /* 0x004fe80000100000 */
[----:B------:R-:W2:Y:S01]  /*21a0*/  LDL.U8 R13, [R6+-0x1] ;  /* 0xffffff00060d7983 */ /* 0x000ea20000100000 */
[----:B------:R-:W-:-:S05]  /*21b0*/  VIADD R3, R3, 0x4 ;  /* 0x0000000403037836 */ /* 0x000fca0000000000 */
[----:B------:R-:W-:Y:S01]  /*21c0*/  ISETP.NE.AND P0, PT, R3, RZ, PT ;  /* 0x000000ff0300720c */ /* 0x000fe20003f05270 */
[----:B--2---:R-:W-:Y:S04]  /*21d0*/  STL.U8 [R0+0x1], R13 ;  /* 0x0000010d00007387 */ /* 0x004fe80000100000 */
[----:B------:R0:W2:Y:S02]  /*21e0*/  LDL.U8 R15, [R6] ;  /* 0x00000000060f7983 */ /* 0x0000a40000100000 */
[----:B0-----:R-:W-:Y:S02]  /*21f0*/  VIADD R6, R6, 0x4 ;  /* 0x0000000406067836 */ /* 0x001fe40000000000 */
[----:B--2---:R0:W-:Y:S02]  /*2200*/  STL.U8 [R0+0x2], R15 ;  /* 0x0000020f00007387 */ /* 0x0041e40000100000 */
[----:B0-----:R-:W-:-:S02]  /*2210*/  VIADD R0, R0, 0x4 ;  /* 0x0000000400007836 */ /* 0x001fc40000000000 */
[----:B------:R-:W-:Y:S05]  /*2220*/  @P0 BRA `(.L_x_46) ;  /* 0xfffffffc00cc0947 */ /* 0x000fea000383ffff */
.L_x_42:
[----:B------:R-:W-:Y:S05]  /*2230*/  BSYNC.RECONVERGENT B1 ;  /* 0x0000000000017941 */ /* 0x000fea0003800200 */
.L_x_41:
[----:B------:R-:W-:Y:S01]  /*2240*/  LEA.HI.SX32 R5, R5, 0xffffffff, 0x1f ;  /* 0xffffffff05057811 */ /* 0x000fe200078ffaff */
[----:B------:R-:W-:-:S03]  /*2250*/  IMAD.MOV.U32 R3, RZ, RZ, 0x1 ;  /* 0x00000001ff037424 */ /* 0x000fc600078e00ff */
[----:B------:R-:W-:-:S13]  /*2260*/  ISETP.NE.AND P0, PT, R5, R8, PT ;  /* 0x000000080500720c */ /* 0x000fda0003f05270 */
[----:B------:R-:W-:Y:S05]  /*2270*/  @!P0 BRA `(.L_x_2) ;  /* 0x00000010001c8947 */ /* 0x000fea0003800000 */
[----:B------:R-:W0:Y:S01]  /*2280*/  LDC.64 R12, c[0x4][0x8] ;  /* 0x01000200ff0c7b82 */ /* 0x000e220000000a00 */
[----:B------:R-:W1:Y:S07]  /*2290*/  LDCU UR8, c[0x0][0x380] ;  /* 0x00007000ff0877ac */ /* 0x000e6e0008000800 */
[----:B------:R-:W2:Y:S08]  /*22a0*/  LDC.64 R16, c[0x4][0x18] ;  /* 0x01000600ff107b82 */ /* 0x000eb00000000a00 */
[----:B------:R-:W3:Y:S01]  /*22b0*/  LDC.64 R18, c[0x4][0x10] ;  /* 0x01000400ff127b82 */ /* 0x000ee20000000a00 */
[----:B0-----:R0:W5:Y:S04]  /*22c0*/  LDG.E.U8 R6, desc[UR4][R12.64] ;  /* 0x000000040c067981 */ /* 0x001168000c1e1100 */
[----:B--2---:R-:W5:Y:S04]  /*22d0*/  LDG.E.64 R16, desc[UR4][R16.64] ;  /* 0x0000000410107981 */ /* 0x004f68000c1e1b00 */
[----:B---3--:R-:W5:Y:S01]  /*22e0*/  LDG.E.64 R18, desc[UR4][R18.64] ;  /* 0x0000000412127981 */ /* 0x008f62000c1e1b00 */
[----:B-1----:R-:W-:Y:S01]  /*22f0*/  USHF.R.S32.HI UR6, URZ, 0x1f, UR8 ;  /* 0x0000001fff067899 */ /* 0x002fe20008011408 */
[----:B------:R-:W-:-:S02]  /*2300*/  HFMA2 R3, -RZ, RZ, 0, 5.9604644775390625e-08 ;  /* 0x00000001ff037431 */ /* 0x000fc400000001ff */
[----:B------:R-:W-:Y:S02]  /*2310*/  IMAD.MOV.U32 R0, RZ, RZ, 0x1 ;  /* 0x00000001ff007424 */ /* 0x000fe400078e00ff */
[----:B------:R-:W-:Y:S02]  /*2320*/  IMAD.U32 R20, RZ, RZ, UR8 ;  /* 0x00000008ff147e24 */ /* 0x000fe4000f8e00ff */
[----:B0-----:R-:W-:-:S07]  /*2330*/  IMAD.U32 R21, RZ, RZ, UR6 ;  /* 0x00000006ff157e24 */ /* 0x001fce000f8e00ff */
.L_x_82:
[----:B------:R-:W-:Y:S01]  /*2340*/  LOP3.LUT P0, R3, R3, 0xff, RZ, 0xc0, !PT ;  /* 0x000000ff03037812 */ /* 0x000fe2000780c0ff */
[----:B------:R-:W-:Y:S01]  /*2350*/  BSSY.RELIABLE B1, `(.L_x_53) ;  /* 0x00000f5000017945 */ /* 0x000fe20003800100 */
[----:B------:R-:W-:Y:S02]  /*2360*/  IMAD.MOV.U32 R13, RZ, RZ, R5 ;  /* 0x000000ffff0d7224 */ /* 0x000fe400078e0005 */
[----:B------:R-:W-:-:S13]  /*2370*/  ISETP.EQ.OR P0, PT, R0, R2, !P0 ;  /* 0x000000020000720c */ /* 0x000fda0004702670 */
[----:B------:R-:W-:Y:S05]  /*2380*/  @P0 BRA `(.L_x_54) ;  /* 0x0000000000e80947 */ /* 0x000fea0003800000 */
[----:B-----5:R-:W-:Y:S01]  /*2390*/  ISETP.NE.AND P0, PT, R6, RZ, PT ;  /* 0x000000ff0600720c */ /* 0x020fe20003f05270 */
[----:B------:R-:W-:-:S12]  /*23a0*/  BSSY.RELIABLE B2, `(.L_x_55) ;  /* 0x0000034000027945 */ /* 0x000fd80003800100 */
[----:B------:R-:W-:Y:S05]  /*23b0*/  @!P0 BRA `(.L_x_56) ;  /* 0x0000000000c88947 */ /* 0x000fea0003800000 */
[----:B------:R-:W-:-:S05]  /*23c0*/  IMAD.WIDE R12, R10, R5, R20 ;  /* 0x000000050a0c7225 */ /* 0x000fca00078e0214 */
[C---:B------:R-:W-:Y:S01]  /*23d0*/  SHF.L.U64.HI R29, R12.reuse, 0x1, R13 ;  /* 0x000000010c1d7819 */ /* 0x040fe2000001020d */
[----:B------:R-:W-:Y:S01]  /*23e0*/  IMAD.MOV.U32 R13, RZ, RZ, RZ ;  /* 0x000000ffff0d7224 */ /* 0x000fe200078e00ff */
[----:B------:R-:W-:-:S05]  /*23f0*/  SHF.L.U32 R28, R12, 0x1, RZ ;  /* 0x000000010c1c7819 */ /* 0x000fca00000006ff */
[-C--:B------:R-:W-:Y:S02]  /*2400*/  IMAD R3, R29, R28.reuse, RZ ;  /* 0x0000001c1d037224 */ /* 0x080fe400078e02ff */
[----:B------:R-:W-:-:S04]  /*2410*/  IMAD.WIDE.U32 R24, R28, R28, RZ ;  /* 0x0000001c1c187225 */ /* 0x000fc800078e00ff */
[----:B------:R-:W-:-:S04]  /*2420*/  IMAD R3, R28, R29, R3 ;  /* 0x0000001d1c037224 */ /* 0x000fc800078e0203 */
[----:B------:R-:W-:-:S07]  /*2430*/  IMAD.IADD R22, R25, 0x1, R3 ;  /* 0x0000000119167824 */ /* 0x000fce00078e0203 */
.L_x_60:
[----:B------:R-:W-:Y:S01]  /*2440*/  IMAD R3, R22, R13, RZ ;  /* 0x0000000d16037224 */ /* 0x000fe200078e02ff */
[----:B------:R-:W-:Y:S01]  /*2450*/  BSSY.RECONVERGENT B3, `(.L_x_57) ;  /* 0x000001d000037945 */ /* 0x000fe20003800200 */
[----:B------:R-:W-:-:S04]  /*2460*/  IMAD.WIDE.U32 R14, R13, R24, R28 ;  /* 0x000000180d0e7225 */ /* 0x000fc800078e001c */
[----:B------:R-:W-:-:S05]  /*2470*/  IMAD.IADD R3, R15, 0x1, R3 ;  /* 0x000000010f037824 */ /* 0x000fca00078e0203 */
[----:B------:R-:W-:-:S04]  /*2480*/  LOP3.LUT R4, R3, R19, RZ, 0xfc, !PT ;  /* 0x0000001303047212 */ /* 0x000fc800078efcff */
[----:B------:R-:W-:-:S13]  /*2490*/  ISETP.NE.U32.AND P0, PT, R4, RZ, PT ;  /* 0x000000ff0400720c */ /* 0x000fda0003f05070 */
[----:B------:R-:W-:Y:S05]  /*24a0*/  @P0 BRA `(.L_x_58) ;  /* 0x00000000004c0947 */ /* 0x000fea0003800000 */
[----:B------:R-:W0:Y:S01]  /*24b0*/  I2F.U32.RP R3, R18 ;  /* 0x0000001200037306 */ /* 0x000e220000209000 */
[----:B------:R-:W-:Y:S02]  /*24c0*/  IADD3 R9, PT, PT, RZ, -R18, RZ ;  /* 0x80000012ff097210 */ /* 0x000fe40007ffe0ff */
[----:B------:R-:W-:Y:S02]  /*24d0*/  ISETP.NE.U32.AND P1, PT, R18, RZ, PT ;  /* 0x000000ff1200720c */ /* 0x000fe40003f25070 */
[----:B------:R-:W-:-:S03]  /*24e0*/  MOV R15, RZ ;  /* 0x000000ff000f7202 */ /* 0x000fc60000000f00 */
[----:B0-----:R-:W0:Y:S02]  /*24f0*/  MUFU.RCP R3, R3 ;  /* 0x0000000300037308 */ /* 0x001e240000001000 */
[----:B0-----:R-:W-:-:S06]  /*2500*/  VIADD R26, R3, 0xffffffe ;  /* 0x0ffffffe031a7836 */ /* 0x001fcc0000000000 */
[----:B------:R0:W1:Y:S02]  /*2510*/  F2I.FTZ.U32.TRUNC.NTZ R27, R26 ;  /* 0x0000001a001b7305 */ /* 0x000064000021f000 */
[----:B0-----:R-:W-:Y:S02]  /*2520*/  IMAD.MOV.U32 R26, RZ, RZ, RZ ;  /* 0x000000ffff1a7224 */ /* 0x001fe400078e00ff */
[----:B-1----:R-:W-:-:S04]  /*2530*/  IMAD R9, R9, R27, RZ ;  /* 0x0000001b09097224 */ /* 0x002fc800078e02ff */
[----:B------:R-:W-:-:S06]  /*2540*/  IMAD.HI.U32 R27, R27, R9, R26 ;  /* 0x000000091b1b7227 */ /* 0x000fcc00078e001a */
[----:B------:R-:W-:-:S04]  /*2550*/  IMAD.HI.U32 R27, R27, R14, RZ ;  /* 0x0000000e1b1b7227 */ /* 0x000fc800078e00ff */
[----:B------:R-:W-:-:S04]  /*2560*/  IMAD.MOV R27, RZ, RZ, -R27 ;  /* 0x000000ffff1b7224 */ /* 0x000fc800078e0a1b */
[----:B------:R-:W-:-:S05]  /*2570*/  IMAD R14, R18, R27, R14 ;  /* 0x0000001b120e7224 */ /* 0x000fca00078e020e */
[----:B------:R-:W-:-:S13]  /*2580*/  ISETP.GE.U32.AND P0, PT, R14, R18, PT ;  /* 0x000000120e00720c */ /* 0x000fda0003f06070 */
[----:B------:R-:W-:-:S05]  /*2590*/  @P0 IMAD.IADD R14, R14, 0x1, -R18 ;  /* 0x000000010e0e0824 */ /* 0x000fca00078e0a12 */
[----:B------:R-:W-:-:S13]  /*25a0*/  ISETP.GE.U32.AND P0, PT, R14, R18, PT ;  /* 0x000000120e00720c */ /* 0x000fda0003f06070 */
[----:B------:R-:W-:Y:S01]  /*25b0*/  @P0 IMAD.IADD R14, R14, 0x1, -R18 ;  /* 0x000000010e0e0824 */ /* 0x000fe200078e0a12 */
[----:B------:R-:W-:Y:S01]  /*25c0*/  @!P1 LOP3.LUT R14, RZ, R18, RZ, 0x33, !PT ;  /* 0x00000012ff0e9212 */ /* 0x000fe200078e33ff */
[----:B------:R-:W-:Y:S06]  /*25d0*/  BRA `(.L_x_59) ;  /* 0x0000000000107947 */ /* 0x000fec0003800000 */
.L_x_58:
[----:B------:R-:W-:Y:S01]  /*25e0*/  IMAD.MOV.U32 R4, RZ, RZ, R14 ;  /* 0x000000ffff047224 */ /* 0x000fe200078e000e */
[----:B------:R-:W-:-:S07]  /*25f0*/  MOV R12, 0x2610 ;  /* 0x00002610000c7802 */ /* 0x000fce0000000f00 */
[----:B------:R-:W-:Y:S05]  /*2600*/  CALL.REL.NOINC `($__internal_0_$__cuda_sm20_rem_u64) ;  /* 0x0000000c00547944 */ /* 0x000fea0003c00000 */
[----:B------:R-:W-:-:S07]  /*2610*/  IMAD.MOV.U32 R15, RZ, RZ, R3 ;  /* 0x000000ffff0f7224 */ /* 0x000fce00078e0003 */
.L_x_59:
[----:B------:R-:W-:Y:S05]  /*2620*/  BSYNC.RECONVERGENT B3 ;  /* 0x0000000000037941 */ /* 0x000fea0003800200 */
.L_x_57:
[----:B------:R-:W-:-:S05]  /*2630*/  IADD3 R14, P0, PT, R16, R14, RZ ;  /* 0x0000000e100e7210 */ /* 0x000fca0007f1e0ff */
[----:B------:R-:W-:-:S05]  /*2640*/  IMAD.X R15, R17, 0x1, R15, P0 ;  /* 0x00000001110f7824 */ /* 0x000fca00000e060f */
[----:B------:R-:W2:Y:S01]  /*2650*/  LDG.E.U8 R14, desc[UR4][R14.64] ;  /* 0x000000040e0e7981 */ /* 0x000ea2000c1e1100 */
[----:B------:R-:W-:Y:S02]  /*2660*/  PRMT R3, RZ, 0x7610, R3 ;  /* 0x00007610ff037816 */ /* 0x000fe40000000003 */
[----:B--2---:R-:W-:-:S13]  /*2670*/  ISETP.NE.AND P0, PT, R14, RZ, PT ;  /* 0x000000ff0e00720c */ /* 0x004fda0003f05270 */
[----:B------:R-:W-:Y:S05]  /*2680*/  @!P0 BREAK.RELIABLE B2 ;  /* 0x0000000000028942 */ /* 0x000fea0003800100 */
[----:B------:R-:W-:Y:S05]  /*2690*/  @!P0 BREAK.RELIABLE B1 ;  /* 0x0000000000018942 */ /* 0x000fea0003800100 */
[----:B------:R-:W-:Y:S05]  /*26a0*/  @!P0 BRA `(.L_x_2) ;  /* 0x0000000c00108947 */ /* 0x000fea0003800000 */
[----:B------:R-:W-:-:S05]  /*26b0*/  VIADD R13, R13, 0x1 ;  /* 0x000000010d0d7836 */ /* 0x000fca0000000000 */
[----:B------:R-:W-:-:S13]  /*26c0*/  ISETP.NE.AND P0, PT, R13, R6, PT ;  /* 0x000000060d00720c */ /* 0x000fda0003f05270 */
[----:B------:R-:W-:Y:S05]  /*26d0*/  @P0 BRA `(.L_x_60) ;  /* 0xfffffffc00580947 */ /* 0x000fea000383ffff */
.L_x_56:
[----:B------:R-:W-:Y:S05]  /*26e0*/  BSYNC.RELIABLE B2 ;  /* 0x0000000000027941 */ /* 0x000fea0003800100 */
.L_x_55:
[----:B------:R-:W-:Y:S01]  /*26f0*/  IADD3 R5, PT, PT, R5, 0x1, RZ ;  /* 0x0000000105057810 */ /* 0x000fe20007ffe0ff */
[----:B------:R-:W-:-:S03]  /*2700*/  IMAD.MOV.U32 R3, RZ, RZ, 0x1 ;  /* 0x00000001ff037424 */ /* 0x000fc600078e00ff */
[----:B------:R-:W-:Y:S01]  /*2710*/  LEA.HI.SX32 R5, R5, 0xffffffff, 0x1f ;  /* 0xffffffff05057811 */ /* 0x000fe200078ffaff */
[----:B------:R-:W-:Y:S06]  /*2720*/  BRA `(.L_x_61) ;  /* 0x0000000800dc7947 */ /* 0x000fec0003800000 */
.L_x_54:
[----:B------:R-:W-:-:S13]  /*2730*/  ISETP.NE.AND P0, PT, R3, RZ, PT ;  /* 0x000000ff0300720c */ /* 0x000fda0003f05270 */
[----:B------:R-:W-:Y:S05]  /*2740*/  @!P0 BRA `(.L_x_62) ;  /* 0x0000000000fc8947 */ /* 0x000fea0003800000 */
[----:B-----5:R-:W-:Y:S01]  /*2750*/  ISETP.NE.AND P0, PT, R6, RZ, PT ;  /* 0x000000ff0600720c */ /* 0x020fe20003f05270 */
[----:B------:R-:W-:-:S12]  /*2760*/  BSSY.RELIABLE B2, `(.L_x_63) ;  /* 0x0000036000027945 */ /* 0x000fd80003800100 */
[----:B------:R-:W-:Y:S05]  /*2770*/  @!P0 BRA `(.L_x_64) ;  /* 0x0000000000d08947 */ /* 0x000fea0003800000 */
[----:B------:R-:W-:-:S04]  /*2780*/  IMAD.WIDE R22, R10, R5, R20 ;  /* 0x000000050a167225 */ /* 0x000fc800078e0214 */
[C---:B------:R-:W-:Y:S01]  /*2790*/  IMAD.SHL.U32 R3, R22.reuse, 0x2, RZ ;  /* 0x0000000216037824 */ /* 0x040fe200078e00ff */
[----:B------:R-:W-:Y:S01]  /*27a0*/  SHF.L.U64.HI R23, R22, 0x1, R23 ;  /* 0x0000000116177819 */ /* 0x000fe20000010217 */
[----:B------:R-:W-:-:S03]  /*27b0*/  IMAD.MOV.U32 R15, RZ, RZ, RZ ;  /* 0x000000ffff0f7224 */ /* 0x000fc600078e00ff */
[----:B------:R-:W-:-:S05]  /*27c0*/  LOP3.LUT R22, R3, 0x1, RZ, 0xfc, !PT ;  /* 0x0000000103167812 */ /* 0x000fca00078efcff */
[-C--:B------:R-:W-:Y:S02]  /*27d0*/  IMAD R3, R23, R22.reuse, RZ ;  /* 0x0000001617037224 */ /* 0x080fe400078e02ff */
[----:B------:R-:W-:-:S04]  /*27e0*/  IMAD.WIDE.U32 R24, R22, R22, RZ ;  /* 0x0000001616187225 */ /* 0x000fc800078e00ff */
[----:B------:R-:W-:-:S04]  /*27f0*/  IMAD R3, R22, R23, R3 ;  /* 0x0000001716037224 */ /* 0x000fc800078e0203 */
[----:B------:R-:W-:-:S07]  /*2800*/  IMAD.IADD R28, R25, 0x1, R3 ;  /* 0x00000001191c7824 */ /* 0x000fce00078e0203 */
.L_x_68:
[----:B------:R-:W-:Y:S01]  /*2810*/  IMAD R3, R28, R15, RZ ;  /* 0x0000000f1c037224 */ /* 0x000fe200078e02ff */
[----:B------:R-:W-:Y:S01]  /*2820*/  BSSY.RECONVERGENT B3, `(.L_x_65) ;  /* 0x000001e000037945 */ /* 0x000fe20003800200 */
[----:B------:R-:W-:-:S05]  /*2830*/  IMAD.WIDE.U32 R26, R15, R24, R22 ;  /* 0x000000180f1a7225 */ /* 0x000fca00078e0016 */
[----:B------:R-:W-:-:S04]  /*2840*/  IADD3 R3, PT, PT, R27, R3, RZ ;  /* 0x000000031b037210 */ /* 0x000fc80007ffe0ff */
[----:B------:R-:W-:-:S04]  /*2850*/  LOP3.LUT R4, R3, R19, RZ, 0xfc, !PT ;  /* 0x0000001303047212 */ /* 0x000fc800078efcff */
[----:B------:R-:W-:-:S13]  /*2860*/  ISETP.NE.U32.AND P0, PT, R4, RZ, PT ;  /* 0x000000ff0400720c */ /* 0x000fda0003f05070 */
[----:B------:R-:W-:Y:S05]  /*2870*/  @P0 BRA `(.L_x_66) ;  /* 0x00000000004c0947 */ /* 0x000fea0003800000 */
[----:B------:R-:W0:Y:S01]  /*2880*/  I2F.U32.RP R4, R18 ;  /* 0x0000001200047306 */ /* 0x000e220000209000 */
[----:B------:R-:W-:Y:S01]  /*2890*/  IMAD.MOV R3, RZ, RZ, -R18 ;  /* 0x000000ffff037224 */ /* 0x000fe200078e0a12 */
[----:B------:R-:W-:Y:S01]  /*28a0*/  ISETP.NE.U32.AND P1, PT, R18, RZ, PT ;  /* 0x000000ff1200720c */ /* 0x000fe20003f25070 */
[----:B------:R-:W-:-:S05]  /*28b0*/  IMAD.MOV.U32 R27, RZ, RZ, RZ ;  /* 0x000000ffff1b7224 */ /* 0x000fca00078e00ff */
        /* <DEDUP_REMOVED lines=10> */
[----:B------:R-:W-:-:S04]  /*2960*/  @P0 IADD3 R26, PT, PT, -R18, R26, RZ ;  /* 0x0000001a121a0210 */ /* 0x000fc80007ffe1ff */
[----:B------:R-:W-:-:S13]  /*2970*/  ISETP.GE.U32.AND P0, PT, R26, R18, PT ;  /* 0x000000121a00720c */ /* 0x000fda0003f06070 */
[----:B------:R-:W-:Y:S01]  /*2980*/  @P0 IMAD.IADD R26, R26, 0x1, -R18 ;  /* 0x000000011a1a0824 */ /* 0x000fe200078e0a12 */
[----:B------:R-:W-:Y:S01]  /*2990*/  @!P1 LOP3.LUT R26, RZ, R18, RZ, 0x33, !PT ;  /* 0x00000012ff1a9212 */ /* 0x000fe200078e33ff */
[----:B------:R-:W-:Y:S06]  /*29a0*/  BRA `(.L_x_67) ;  /* 0x0000000000147947 */ /* 0x000fec0003800000 */
.L_x_66:
[----:B------:R-:W-:Y:S01]  /*29b0*/  IMAD.MOV.U32 R4, RZ, RZ, R26 ;  /* 0x000000ffff047224 */ /* 0x000fe200078e001a */
[----:B------:R-:W-:-:S07]  /*29c0*/  MOV R12, 0x29e0 ;  /* 0x000029e0000c7802 */ /* 0x000fce0000000f00 */
[----:B------:R-:W-:Y:S05]  /*29d0*/  CALL.REL.NOINC `($__internal_0_$__cuda_sm20_rem_u64) ;  /* 0x0000000800607944 */ /* 0x000fea0003c00000 */
[----:B------:R-:W-:Y:S01]  /*29e0*/  IMAD.MOV.U32 R26, RZ, RZ, R14 ;  /* 0x000000ffff1a7224 */ /* 0x000fe200078e000e */
[----:B------:R-:W-:-:S07]  /*29f0*/  MOV R27, R3 ;  /* 0x00000003001b7202 */ /* 0x000fce0000000f00 */
.L_x_67:
[----:B------:R-:W-:Y:S05]  /*2a00*/  BSYNC.RECONVERGENT B3 ;  /* 0x0000000000037941 */ /* 0x000fea0003800200 */
.L_x_65:
        /* <DEDUP_REMOVED lines=11> */
.L_x_64:
[----:B------:R-:W-:Y:S05]  /*2ac0*/  BSYNC.RELIABLE B2 ;  /* 0x0000000000027941 */ /* 0x000fea0003800100 */
.L_x_63:
[----:B------:R-:W-:-:S05]  /*2ad0*/  IMAD.IADD R4, R1, 0x1, R0 ;  /* 0x0000000101047824 */ /* 0x000fca00078e0200 */
[----:B------:R-:W2:Y:S02]  /*2ae0*/  LDL.U8 R3, [R4] ;  /* 0x0000000004037983 */ /* 0x000ea40000100000 */
[----:B--2---:R-:W-:Y:S02]  /*2af0*/  ISETP.NE.AND P0, PT, R3, RZ, PT ;  /* 0x000000ff0300720c */ /* 0x004fe40003f05270 */
[----:B------:R-:W-:-:S11]  /*2b00*/  PRMT R3, RZ, 0x7610, R3 ;  /* 0x00007610ff037816 */ /* 0x000fd60000000003 */
[----:B------:R-:W-:Y:S02]  /*2b10*/  @!P0 LEA R5, R5, 0x1, 0x1 ;  /* 0x0000000105058811 */ /* 0x000fe400078e08ff */
[----:B------:R-:W-:Y:S01]  /*2b20*/  @P0 LEA R5, R13, 0x2, 0x1 ;  /* 0x000000020d050811 */ /* 0x000fe200078e08ff */
[----:B------:R-:W-:Y:S06]  /*2b30*/  BRA `(.L_x_61) ;  /* 0x0000000400d87947 */ /* 0x000fec0003800000 */
.L_x_62:
[----:B------:R-:W-:-:S06]  /*2b40*/  IMAD.IADD R3, R1, 0x1, R0 ;  /* 0x0000000101037824 */ /* 0x000fcc00078e0200 */
[----:B------:R-:W2:Y:S02]  /*2b50*/  LDL.U8 R3, [R3] ;  /* 0x0000000003037983 */ /* 0x000ea40000100000 */
[----:B--2---:R-:W-:-:S13]  /*2b60*/  ISETP.NE.AND P0, PT, R3, RZ, PT ;  /* 0x000000ff0300720c */ /* 0x004fda0003f05270 */
        /* <DEDUP_REMOVED lines=12> */
.L_x_75:
        /* <DEDUP_REMOVED lines=8> */
[----:B------:R-:W-:Y:S01]  /*2cb0*/  IADD3 R3, PT, PT, RZ, -R18, RZ ;  /* 0x80000012ff037210 */ /* 0x000fe20007ffe0ff */
[----:B------:R-:W-:Y:S01]  /*2cc0*/  HFMA2 R15, -RZ, RZ, 0, 0 ;  /* 0x00000000ff0f7431 */ /* 0x000fe200000001ff */
[----:B------:R-:W-:-:S05]  /*2cd0*/  ISETP.NE.U32.AND P1, PT, R18, RZ, PT ;  /* 0x000000ff1200720c */ /* 0x000fca0003f25070 */
        /* <DEDUP_REMOVED lines=15> */
.L_x_73:
[----:B------:R-:W-:Y:S01]  /*2dd0*/  IMAD.MOV.U32 R4, RZ, RZ, R14 ;  /* 0x000000ffff047224 */ /* 0x000fe200078e000e */
[----:B------:R-:W-:-:S07]  /*2de0*/  MOV R12, 0x2e00 ;  /* 0x00002e00000c7802 */ /* 0x000fce0000000f00 */
[----:B------:R-:W-:Y:S05]  /*2df0*/  CALL.REL.NOINC `($__internal_0_$__cuda_sm20_rem_u64) ;  /* 0x0000000400587944 */ /* 0x000fea0003c00000 */
[----:B------:R-:W-:-:S07]  /*2e00*/  IMAD.MOV.U32 R15, RZ, RZ, R3 ;  /* 0x000000ffff0f7224 */ /* 0x000fce00078e0003 */
.L_x_74:
[----:B------:R-:W-:Y:S05]  /*2e10*/  BSYNC.RECONVERGENT B3 ;  /* 0x0000000000037941 */ /* 0x000fea0003800200 */
.L_x_72:
        /* <DEDUP_REMOVED lines=11> */
.L_x_71:
[----:B------:R-:W-:Y:S05]  /*2ed0*/  BSYNC.RELIABLE B2 ;  /* 0x0000000000027941 */ /* 0x000fea0003800100 */
.L_x_70:
[----:B------:R-:W-:Y:S02]  /*2ee0*/  LEA R5, R5, 0x1, 0x1 ;  /* 0x0000000105057811 */ /* 0x000fe400078e08ff */
[----:B------:R-:W-:Y:S01]  /*2ef0*/  PRMT R3, RZ, 0x7610, R3 ;  /* 0x00007610ff037816 */ /* 0x000fe20000000003 */
[----:B------:R-:W-:Y:S06]  /*2f00*/  BRA `(.L_x_61) ;  /* 0x0000000000e47947 */ /* 0x000fec0003800000 */
.L_x_69:
[----:B-----5:R-:W-:Y:S01]  /*2f10*/  ISETP.NE.AND P0, PT, R6, RZ, PT ;  /* 0x000000ff0600720c */ /* 0x020fe20003f05270 */
[----:B------:R-:W-:-:S12]  /*2f20*/  BSSY.RELIABLE B2, `(.L_x_76) ;  /* 0x0000035000027945 */ /* 0x000fd80003800100 */
[----:B------:R-:W-:Y:S05]  /*2f30*/  @!P0 BRA `(.L_x_77) ;  /* 0x0000000000cc8947 */ /* 0x000fea0003800000 */
[----:B------:R-:W-:-:S04]  /*2f40*/  IMAD.WIDE R28, R10, R5, R20 ;  /* 0x000000050a1c7225 */ /* 0x000fc800078e0214 */
[----:B------:R-:W-:Y:S01]  /*2f50*/  IMAD.MOV.U32 R13, RZ, RZ, RZ ;  /* 0x000000ffff0d7224 */ /* 0x000fe200078e00ff */
[C---:B------:R-:W-:Y:S02]  /*2f60*/  SHF.L.U32 R3, R28.reuse, 0x1, RZ ;  /* 0x000000011c037819 */ /* 0x040fe400000006ff */
[----:B------:R-:W-:Y:S02]  /*2f70*/  SHF.L.U64.HI R29, R28, 0x1, R29 ;  /* 0x000000011c1d7819 */ /* 0x000fe4000001021d */
[----:B------:R-:W-:-:S05]  /*2f80*/  LOP3.LUT R28, R3, 0x1, RZ, 0xfc, !PT ;  /* 0x00000001031c7812 */ /* 0x000fca00078efcff */
[-C--:B------:R-:W-:Y:S02]  /*2f90*/  IMAD R3, R29, R28.reuse, RZ ;  /* 0x0000001c1d037224 */ /* 0x080fe400078e02ff */
[----:B------:R-:W-:-:S04]  /*2fa0*/  IMAD.WIDE.U32 R22, R28, R28, RZ ;  /* 0x0000001c1c167225 */ /* 0x000fc800078e00ff */
[----:B------:R-:W-:-:S04]  /*2fb0*/  IMAD R3, R28, R29, R3 ;  /* 0x0000001d1c037224 */ /* 0x000fc800078e0203 */
[----:B------:R-:W-:-:S07]  /*2fc0*/  IMAD.IADD R24, R23, 0x1, R3 ;  /* 0x0000000117187824 */ /* 0x000fce00078e0203 */
.L_x_81:
        /* <DEDUP_REMOVED lines=26> */
.L_x_79:
[----:B------:R-:W-:Y:S01]  /*3170*/  IMAD.MOV.U32 R4, RZ, RZ, R14 ;  /* 0x000000ffff047224 */ /* 0x000fe200078e000e */
[----:B------:R-:W-:-:S07]  /*3180*/  MOV R12, 0x31a0 ;  /* 0x000031a0000c7802 */ /* 0x000fce0000000f00 */
[----:B------:R-:W-:Y:S05]  /*3190*/  CALL.REL.NOINC `($__internal_0_$__cuda_sm20_rem_u64) ;  /* 0x0000000000707944 */ /* 0x000fea0003c00000 */
[----:B------:R-:W-:-:S07]  /*31a0*/  IMAD.MOV.U32 R15, RZ, RZ, R3 ;  /* 0x000000ffff0f7224 */ /* 0x000fce00078e0003 */
.L_x_80:
[----:B------:R-:W-:Y:S05]  /*31b0*/  BSYNC.RECONVERGENT B3 ;  /* 0x0000000000037941 */ /* 0x000fea0003800200 */
.L_x_78:
        /* <DEDUP_REMOVED lines=11> */
.L_x_77:
[----:B------:R-:W-:Y:S05]  /*3270*/  BSYNC.RELIABLE B2 ;  /* 0x0000000000027941 */ /* 0x000fea0003800100 */
.L_x_76:
[----:B------:R-:W-:Y:S02]  /*3280*/  LEA R5, R5, 0x2, 0x1 ;  /* 0x0000000205057811 */ /* 0x000fe400078e08ff */
[----:B------:R-:W-:-:S07]  /*3290*/  PRMT R3, RZ, 0x7610, R3 ;  /* 0x00007610ff037816 */ /* 0x000fce0000000003 */
.L_x_61:
[----:B------:R-:W-:Y:S05]  /*32a0*/  BSYNC.RELIABLE B1 ;  /* 0x0000000000017941 */ /* 0x000fea0003800100 */
.L_x_53:
[----:B------:R-:W-:Y:S02]  /*32b0*/  ISETP.NE.AND P0, PT, R5, R8, PT ;  /* 0x000000080500720c */ /* 0x000fe40003f05270 */
[----:B------:R-:W-:-:S11]  /*32c0*/  IADD3 R0, PT, PT, R0, 0x1, RZ ;  /* 0x0000000100007810 */ /* 0x000fd60007ffe0ff */
[----:B------:R-:W-:Y:S05]  /*32d0*/  @P0 BRA `(.L_x_82) ;  /* 0xfffffff000180947 */ /* 0x000fea000383ffff */
[----:B------:R-:W-:-:S07]  /*32e0*/  IMAD.MOV.U32 R3, RZ, RZ, 0x1 ;  /* 0x00000001ff037424 */ /* 0x000fce00078e00ff */
.L_x_2:
[----:B------:R-:W-:Y:S05]  /*32f0*/  BSYNC.RECONVERGENT B0 ;  /* 0x0000000000007941 */ /* 0x000fea0003800200 */
.L_x_1:
[----:B------:R-:W-:Y:S05]  /*3300*/  WARPSYNC.ALL ;  /* 0x0000000000007948 */ /* 0x000fea0003800000 */
[----:B------:R-:W0:Y:S02]  /*3310*/  LDCU.64 UR8, c[0x0][0x388] ;  /* 0x00007100ff0877ac */ /* 0x000e240008000a00 */
[----:B0-----:R-:W-:-:S05]  /*3320*/  IADD3 R4, P0, PT, R7, UR8, RZ ;  /* 0x0000000807047c10 */ /* 0x001fca000ff1e0ff */
[----:B------:R-:W-:-:S05]  /*3330*/  IMAD.X R5, RZ, RZ, UR9, P0 ;  /* 0x00000009ff057e24 */ /* 0x000fca00080e06ff */
[----:B------:R-:W-:Y:S01]  /*3340*/  STG.E.U8 desc[UR4][R4.64], R3 ;  /* 0x0000000304007986 */ /* 0x000fe2000c101104 */
[----:B------:R-:W-:Y:S05]  /*3350*/  EXIT ;  /* 0x000000000000794d */ /* 0x000fea0003800000 */
        .weak           $__internal_0_$__cuda_sm20_rem_u64
        .type           $__internal_0_$__cuda_sm20_rem_u64,@function
        .size           $__internal_0_$__cuda_sm20_rem_u64,(.L_x_167 - $__internal_0_$__cuda_sm20_rem_u64)
$__internal_0_$__cuda_sm20_rem_u64:
[----:B------:R-:W-:Y:S02]  /*3360*/  IMAD.MOV.U32 R34, RZ, RZ, R18 ;  /* 0x000000ffff227224 */ /* 0x000fe400078e0012 */
[----:B------:R-:W-:-:S04]  /*3370*/  IMAD.MOV.U32 R35, RZ, RZ, R19 ;  /* 0x000000ffff237224 */ /* 0x000fc800078e0013 */
[----:B------:R-:W0:Y:S08]  /*3380*/  I2F.U64.RP R26, R34 ;  /* 0x00000022001a7312 */ /* 0x000e300000309000 */
[----:B0-----:R-:W0:Y:S02]  /*3390*/  MUFU.RCP R27, R26 ;  /* 0x0000001a001b7308 */ /* 0x001e240000001000 */
[----:B0-----:R-:W-:-:S06]  /*33a0*/  IADD3 R27, PT, PT, R27, 0x1ffffffe, RZ ;  /* 0x1ffffffe1b1b7810 */ /* 0x001fcc0007ffe0ff */
[----:B------:R-:W0:Y:S02]  /*33b0*/  F2I.U64.TRUNC R32, R27 ;  /* 0x0000001b00207311 */ /* 0x000e24000020d800 */
[----:B0-----:R-:W-:-:S04]  /*33c0*/  IMAD.WIDE.U32 R30, R32, R18, RZ ;  /* 0x00000012201e7225 */ /* 0x001fc800078e00ff */
[C---:B------:R-:W-:Y:S01]  /*33d0*/  IMAD R9, R32.reuse, R19, R31 ;  /* 0x0000001320097224 */ /* 0x040fe200078e021f */
[----:B------:R-:W-:Y:S01]  /*33e0*/  IADD3 R11, P0, PT, RZ, -R30, RZ ;  /* 0x8000001eff0b7210 */ /* 0x000fe20007f1e0ff */
[----:B------:R-:W-:Y:S02]  /*33f0*/  IMAD.MOV.U32 R31, RZ, RZ, R32 ;  /* 0x000000ffff1f7224 */ /* 0x000fe400078e0020 */
[----:B------:R-:W-:Y:S02]  /*3400*/  IMAD R14, R33, R18, R9 ;  /* 0x00000012210e7224 */ /* 0x000fe400078e0209 */
[----:B------:R-:W-:-:S04]  /*3410*/  IMAD.HI.U32 R30, R32, R11, RZ ;  /* 0x0000000b201e7227 */ /* 0x000fc800078e00ff */
[----:B------:R-:W-:-:S04]  /*3420*/  IMAD.X R14, RZ, RZ, ~R14, P0 ;  /* 0x000000ffff0e7224 */ /* 0x000fc800000e0e0e */
[----:B------:R-:W-:-:S04]  /*3430*/  IMAD.WIDE.U32 R30, P0, R32, R14, R30 ;  /* 0x0000000e201e7225 */ /* 0x000fc8000780001e */
[C---:B------:R-:W-:Y:S02]  /*3440*/  IMAD R9, R33.reuse, R14, RZ ;  /* 0x0000000e21097224 */ /* 0x040fe400078e02ff */
[----:B------:R-:W-:-:S04]  /*3450*/  IMAD.HI.U32 R26, P1, R33, R11, R30 ;  /* 0x0000000b211a7227 */ /* 0x000fc8000782001e */
[----:B------:R-:W-:Y:S01]  /*3460*/  IMAD.HI.U32 R14, R33, R14, RZ ;  /* 0x0000000e210e7227 */ /* 0x000fe200078e00ff */
[----:B------:R-:W-:-:S03]  /*3470*/  IADD3 R31, P2, PT, R9, R26, RZ ;  /* 0x0000001a091f7210 */ /* 0x000fc60007f5e0ff */
[----:B------:R-:W-:Y:S02]  /*3480*/  IMAD.X R9, R14, 0x1, R33, P0 ;  /* 0x000000010e097824 */ /* 0x000fe400000e0621 */
[----:B------:R-:W-:-:S03]  /*3490*/  IMAD.WIDE.U32 R26, R31, R18, RZ ;  /* 0x000000121f1a7225 */ /* 0x000fc600078e00ff */
[----:B------:R-:W-:Y:S01]  /*34a0*/  IADD3.X R9, PT, PT, RZ, RZ, R9, P2, P1 ;  /* 0x000000ffff097210 */ /* 0x000fe200017e2409 */
[----:B------:R-:W-:Y:S01]  /*34b0*/  IMAD R11, R31, R19, R27 ;  /* 0x000000131f0b7224 */ /* 0x000fe200078e021b */
[----:B------:R-:W-:Y:S01]  /*34c0*/  IADD3 R14, P0, PT, RZ, -R26, RZ ;  /* 0x8000001aff0e7210 */ /* 0x000fe20007f1e0ff */
[----:B------:R-:W-:Y:S02]  /*34d0*/  IMAD.MOV.U32 R27, RZ, RZ, RZ ;  /* 0x000000ffff1b7224 */ /* 0x000fe400078e00ff */
[----:B------:R-:W-:Y:S02]  /*34e0*/  IMAD R11, R9, R18, R11 ;  /* 0x00000012090b7224 */ /* 0x000fe400078e020b */
[----:B------:R-:W-:-:S04]  /*34f0*/  IMAD.HI.U32 R30, R31, R14, RZ ;  /* 0x0000000e1f1e7227 */ /* 0x000fc800078e00ff */
[----:B------:R-:W-:-:S04]  /*3500*/  IMAD.X R26, RZ, RZ, ~R11, P0 ;  /* 0x000000ffff1a7224 */ /* 0x000fc800000e0e0b */
[----:B------:R-:W-:-:S04]  /*3510*/  IMAD.WIDE.U32 R30, P0, R31, R26, R30 ;  /* 0x0000001a1f1e7225 */ /* 0x000fc8000780001e */
[C---:B------:R-:W-:Y:S02]  /*3520*/  IMAD R11, R9.reuse, R26, RZ ;  /* 0x0000001a090b7224 */ /* 0x040fe400078e02ff */
[----:B------:R-:W-:-:S04]  /*3530*/  IMAD.HI.U32 R14, P1, R9, R14, R30 ;  /* 0x0000000e090e7227 */ /* 0x000fc8000782001e */
[----:B------:R-:W-:Y:S01]  /*3540*/  IMAD.HI.U32 R26, R9, R26, RZ ;  /* 0x0000001a091a7227 */ /* 0x000fe200078e00ff */
[----:B------:R-:W-:-:S04]  /*3550*/  IADD3 R11, P2, PT, R11, R14, RZ ;  /* 0x0000000e0b0b7210 */ /* 0x000fc80007f5e0ff */
[----:B------:R-:W-:Y:S01]  /*3560*/  IADD3.X R14, PT, PT, R26, R9, RZ, P0, !PT ;  /* 0x000000091a0e7210 */ /* 0x000fe200007fe4ff */
[----:B------:R-:W-:-:S03]  /*3570*/  IMAD.HI.U32 R26, R11, R4, RZ ;  /* 0x000000040b1a7227 */ /* 0x000fc600078e00ff */
[----:B------:R-:W-:Y:S01]  /*3580*/  IADD3.X R14, PT, PT, RZ, RZ, R14, P2, P1 ;  /* 0x000000ffff0e7210 */ /* 0x000fe200017e240e */
[----:B------:R-:W-:-:S04]  /*3590*/  IMAD.WIDE.U32 R26, R11, R3, R26 ;  /* 0x000000030b1a7225 */ /* 0x000fc800078e001a */
[C---:B------:R-:W-:Y:S02]  /*35a0*/  IMAD R9, R14.reuse, R3, RZ ;  /* 0x000000030e097224 */ /* 0x040fe400078e02ff */
[----:B------:R-:W-:-:S04]  /*35b0*/  IMAD.HI.U32 R26, P0, R14, R4, R26 ;  /* 0x000000040e1a7227 */ /* 0x000fc8000780001a */
[----:B------:R-:W-:Y:S01]  /*35c0*/  IMAD.HI.U32 R14, R14, R3, RZ ;  /* 0x000000030e0e7227 */ /* 0x000fe200078e00ff */
[----:B------:R-:W-:-:S03]  /*35d0*/  IADD3 R9, P1, PT, R9, R26, RZ ;  /* 0x0000001a09097210 */ /* 0x000fc60007f3e0ff */
[----:B------:R-:W-:Y:S02]  /*35e0*/  IMAD.X R11, RZ, RZ, R14, P0 ;  /* 0x000000ffff0b7224 */ /* 0x000fe400000e060e */
[----:B------:R-:W-:-:S04]  /*35f0*/  IMAD.WIDE.U32 R26, R9, R18, RZ ;  /* 0x00000012091a7225 */ /* 0x000fc800078e00ff */
[----:B------:R-:W-:Y:S02]  /*3600*/  IMAD.X R11, RZ, RZ, R11, P1 ;  /* 0x000000ffff0b7224 */ /* 0x000fe400008e060b */
[----:B------:R-:W-:Y:S01]  /*3610*/  IMAD R9, R9, R19, R27 ;  /* 0x0000001309097224 */ /* 0x000fe200078e021b */
[----:B------:R-:W-:Y:S01]  /*3620*/  IADD3 R27, P1, PT, -R26, R4, RZ ;  /* 0x000000041a1b7210 */ /* 0x000fe20007f3e1ff */
[----:B------:R-:W-:Y:S02]  /*3630*/  IMAD.MOV.U32 R26, RZ, RZ, R12 ;  /* 0x000000ffff1a7224 */ /* 0x000fe400078e000c */
[-C--:B------:R-:W-:Y:S01]  /*3640*/  IMAD R4, R11, R18.reuse, R9 ;  /* 0x000000120b047224 */ /* 0x080fe200078e0209 */
[----:B------:R-:W-:-:S03]  /*3650*/  ISETP.GE.U32.AND P0, PT, R27, R18, PT ;  /* 0x000000121b00720c */ /* 0x000fc60003f06070 */
[----:B------:R-:W-:Y:S01]  /*3660*/  IMAD.X R4, R3, 0x1, ~R4, P1 ;  /* 0x0000000103047824 */ /* 0x000fe200008e0e04 */
[----:B------:R-:W-:-:S04]  /*3670*/  IADD3 R14, P1, PT, -R18, R27, RZ ;  /* 0x0000001b120e7210 */ /* 0x000fc80007f3e1ff */
[----:B------:R-:W-:Y:S02]  /*3680*/  ISETP.GE.U32.AND.EX P0, PT, R4, R19, PT, P0 ;  /* 0x000000130400720c */ /* 0x000fe40003f06100 */
[-C--:B------:R-:W-:Y:S02]  /*3690*/  IADD3.X R3, PT, PT, ~R19, R4.reuse, RZ, P1, !PT ;  /* 0x0000000413037210 */ /* 0x080fe40000ffe5ff */
[----:B------:R-:W-:Y:S02]  /*36a0*/  SEL R27, R14, R27, P0 ;  /* 0x0000001b0e1b7207 */ /* 0x000fe40000000000 */
[----:B------:R-:W-:Y:S02]  /*36b0*/  SEL R4, R3, R4, P0 ;  /* 0x0000000403047207 */ /* 0x000fe40000000000 */
[----:B------:R-:W-:Y:S02]  /*36c0*/  ISETP.GE.U32.AND P0, PT, R27, R18, PT ;  /* 0x000000121b00720c */ /* 0x000fe40003f06070 */
[----:B------:R-:W-:-:S02]  /*36d0*/  IADD3 R14, P2, PT, -R18, R27, RZ ;  /* 0x0000001b120e7210 */ /* 0x000fc40007f5e1ff */
[----:B------:R-:W-:Y:S02]  /*36e0*/  ISETP.GE.U32.AND.EX P0, PT, R4, R19, PT, P0 ;  /* 0x000000130400720c */ /* 0x000fe40003f06100 */
[----:B------:R-:W-:Y:S01]  /*36f0*/  ISETP.NE.U32.AND P1, PT, R18, RZ, PT ;  /* 0x000000ff1200720c */ /* 0x000fe20003f25070 */
[----:B------:R-:W-:Y:S01]  /*3700*/  IMAD.X R3, R4, 0x1, ~R19, P2 ;  /* 0x0000000104037824 */ /* 0x000fe200010e0e13 */
[----:B------:R-:W-:Y:S01]  /*3710*/  SEL R14, R14, R27, P0 ;  /* 0x0000001b0e0e7207 */ /* 0x000fe20000000000 */
[----:B------:R-:W-:Y:S01]  /*3720*/  IMAD.MOV.U32 R27, RZ, RZ, 0x0 ;  /* 0x00000000ff1b7424 */ /* 0x000fe200078e00ff */
[----:B------:R-:W-:Y:S02]  /*3730*/  ISETP.NE.AND.EX P1, PT, R19, RZ, PT, P1 ;  /* 0x000000ff1300720c */ /* 0x000fe40003f25310 */
[----:B------:R-:W-:Y:S02]  /*3740*/  SEL R3, R3, R4, P0 ;  /* 0x0000000403037207 */ /* 0x000fe40000000000 */
[----:B------:R-:W-:-:S02]  /*3750*/  SEL R14, R14, 0xffffffff, P1 ;  /* 0xffffffff0e0e7807 */ /* 0x000fc40000800000 */
[----:B------:R-:W-:Y:S01]  /*3760*/  SEL R3, R3, 0xffffffff, P1 ;  /* 0xffffffff03037807 */ /* 0x000fe20000800000 */
[----:B------:R-:W-:Y:S06]  /*3770*/  RET.REL.NODEC R26 `(_Z10NeighboursiPb) ;  /* 0xffffffc81a207950 */ /* 0x000fec0003c3ffff */
.L_x_83:
        /* <DEDUP_REMOVED lines=16> */
.L_x_167:


//--------------------- .text._Z16AddEdgeBloomTreeii --------------------------
	.section	.text._Z16AddEdgeBloomTreeii,"ax",@progbits
	.align	128
        .global         _Z16AddEdgeBloomTreeii
        .type           _Z16AddEdgeBloomTreeii,@function
        .size           _Z16AddEdgeBloomTreeii,(.L_x_168 - _Z16AddEdgeBloomTreeii)
        .other          _Z16AddEdgeBloomTreeii,@"STO_CUDA_ENTRY STV_DEFAULT"
_Z16AddEdgeBloomTreeii:
.text._Z16AddEdgeBloomTreeii:
[----:B------:R-:W0:Y:S01]  /*0000*/  LDC R1, c[0x0][0x37c] ;  /* 0x0000df00ff017b82 */ /* 0x000e220000000800 */
[----:B------:R-:W1:Y:S07]  /*0010*/  S2R R0, SR_TID.X ;  /* 0x0000000000007919 */ /* 0x000e6e0000002100 */
[----:B------:R-:W2:Y:S01]  /*0020*/  S2UR UR4, SR_CTAID.X ;  /* 0x00000000000479c3 */ /* 0x000ea20000002500 */
[----:B------:R-:W2:Y:S01]  /*0030*/  LDCU UR5, c[0x0][0x360] ;  /* 0x00006c00ff0577ac */ /* 0x000ea20008000800 */
[----:B0-----:R-:W-:Y:S01]  /*0040*/  VIADD R1, R1, 0xffffff98 ;  /* 0xffffff9801017836 */ /* 0x001fe20000000000 */
[----:B--2---:R-:W-:Y:S01]  /*0050*/  UIMAD UR4, UR4, UR5, URZ ;  /* 0x00000005040472a4 */ /* 0x004fe2000f8e02ff */
[----:B-1----:R-:W-:-:S05]  /*0060*/  IMAD.MOV R0, RZ, RZ, -R0 ;  /* 0x000000ffff007224 */ /* 0x002fca00078e0a00 */
[----:B------:R-:W-:-:S13]  /*0070*/  ISETP.NE.AND P0, PT, R0, UR4, PT ;  /* 0x0000000400007c0c */ /* 0x000fda000bf05270 */
[----:B------:R-:W-:Y:S05]  /*0080*/  @P0 EXIT ;  /* 0x000000000000094d */ /* 0x000fea0003800000 */
[----:B------:R-:W0:Y:S01]  /*0090*/  LDC.64 R8, c[0x4][RZ] ;  /* 0x01000000ff087b82 */ /* 0x000e220000000a00 */
[----:B------:R-:W0:Y:S01]  /*00a0*/  LDCU.64 UR10, c[0x0][0x358] ;  /* 0x00006b00ff0a77ac */ /* 0x000e220008000a00 */
[----:B------:R-:W1:Y:S01]  /*00b0*/  LDCU UR5, c[0x0][0x380] ;  /* 0x00007000ff0577ac */ /* 0x000e620008000800 */
[----:B0-----:R-:W2:Y:S01]  /*00c0*/  LDG.E R8, desc[UR10][R8.64] ;  /* 0x0000000a08087981 */ /* 0x001ea2000c1e1900 */
[----:B-1----:R-:W-:Y:S01]  /*00d0*/  UIADD3 UR5, UPT, UPT, UR5, -0x1, URZ ;  /* 0xffffffff05057890 */ /* 0x002fe2000fffe0ff */
[----:B------:R-:W-:-:S05]  /*00e0*/  IMAD.MOV.U32 R0, RZ, RZ, RZ ;  /* 0x000000ffff007224 */ /* 0x000fca00078e00ff */
[----:B--2---:R-:W-:-:S05]  /*00f0*/  VIADD R2, R8, UR5 ;  /* 0x0000000508027c36 */ /* 0x004fca0008000000 */
[----:B------:R-:W-:-:S13]  /*0100*/  ISETP.NE.AND P0, PT, R2, RZ, PT ;  /* 0x000000ff0200720c */ /* 0x000fda0003f05270 */
[----:B------:R-:W-:Y:S05]  /*0110*/  @!P0 BRA `(.L_x_84) ;  /* 0x0000000000348947 */ /* 0x000fea0003800000 */
[----:B------:R-:W-:-:S07]  /*0120*/  HFMA2 R0, -RZ, RZ, 0, 0 ;  /* 0x00000000ff007431 */ /* 0x000fce00000001ff */
.L_x_85:
[----:B------:R-:W-:Y:S02]  /*0130*/  VIADD R3, R2, 0x1 ;  /* 0x0000000102037836 */ /* 0x000fe40000000000 */
[----:B------:R-:W-:-:S03]  /*0140*/  IMAD.MOV.U32 R4, RZ, RZ, 0x1 ;  /* 0x00000001ff047424 */ /* 0x000fc600078e00ff */
[----:B------:R-:W-:-:S04]  /*0150*/  LEA.HI.SX32 R5, R3, 0xffffffff, 0x1f ;  /* 0xffffffff03057811 */ /* 0x000fc800078ffaff */
[----:B------:R-:W-:-:S04]  /*0160*/  LEA R3, R5, 0x1, 0x1 ;  /* 0x0000000105037811 */ /* 0x000fc800078e08ff */
[----:B------:R-:W-:Y:S01]  /*0170*/  ISETP.NE.AND P0, PT, R2, R3, PT ;  /* 0x000000030200720c */ /* 0x000fe20003f05270 */
[----:B------:R-:W-:Y:S01]  /*0180*/  IMAD.IADD R3, R1, 0x1, R0 ;  /* 0x0000000101037824 */ /* 0x000fe200078e0200 */
[----:B------:R-:W-:Y:S01]  /*0190*/  MOV R2, R5 ;  /* 0x0000000500027202 */ /* 0x000fe20000000f00 */
[----:B------:R-:W-:-:S10]  /*01a0*/  VIADD R0, R0, 0x1 ;  /* 0x0000000100007836 */ /* 0x000fd40000000000 */
[----:B------:R0:W-:Y:S04]  /*01b0*/  @!P0 STL.U8 [R3], RZ ;  /* 0x000000ff03008387 */ /* 0x0001e80000100000 */
[----:B------:R0:W-:Y:S01]  /*01c0*/  @P0 STL.U8 [R3], R4 ;  /* 0x0000000403000387 */ /* 0x0001e20000100000 */
[----:B------:R-:W-:-:S13]  /*01d0*/  ISETP.NE.AND P0, PT, R5, RZ, PT ;  /* 0x000000ff0500720c */ /* 0x000fda0003f05270 */
[----:B0-----:R-:W-:Y:S05]  /*01e0*/  @P0 BRA `(.L_x_85) ;  /* 0xfffffffc00d00947 */ /* 0x001fea000383ffff */
.L_x_84:
        /* <DEDUP_REMOVED lines=8> */
[----:B------:R-:W-:Y:S02]  /*0270*/  VIADD R4, R0, 0xffffffff ;  /* 0xffffffff00047836 */ /* 0x000fe40000000000 */
[----:B------:R-:W-:Y:S02]  /*0280*/  VIADD R14, R1, 0x39 ;  /* 0x00000039010e7836 */ /* 0x000fe40000000000 */
[----:B------:R-:W-:-:S07]  /*0290*/  IMAD.MOV R3, RZ, RZ, -R2 ;  /* 0x000000ffff037224 */ /* 0x000fce00078e0a02 */
.L_x_88:
[----:B------:R-:W-:-:S05]  /*02a0*/  IADD3 R12, PT, PT, R1, R4, RZ ;  /* 0x00000004010c7210 */ /* 0x000fca0007ffe0ff */
        /* <DEDUP_REMOVED lines=35> */
[----:B0-----:R-:W-:Y:S02]  /*04e0*/  VIADD R14, R14, 0x10 ;  /* 0x000000100e0e7836 */ /* 0x001fe40000000000 */
[----:B------:R-:W-:Y:S05]  /*04f0*/  @P0 BRA `(.L_x_88) ;  /* 0xfffffffc00680947 */ /* 0x000fea000383ffff */
.L_x_87:
        /* <DEDUP_REMOVED lines=9> */
[----:B------:R-:W-:-:S05]  /*0590*/  IADD3 R10, PT, PT, R1, R2, RZ ;  /* 0x00000002010a7210 */ /* 0x000fca0007ffe0ff */
        /* <DEDUP_REMOVED lines=16> */
.L_x_89:
        /* <DEDUP_REMOVED lines=17> */
.L_x_90:
[----:B------:R-:W-:Y:S05]  /*07b0*/  @!P1 BRA `(.L_x_86) ;  /* 0x0000000000309947 */ /* 0x000fea0003800000 */
[----:B0-----:R-:W-:Y:S01]  /*07c0*/  LOP3.LUT R3, RZ, R2, RZ, 0x33, !PT ;  /* 0x00000002ff037212 */ /* 0x001fe200078e33ff */
[----:B------:R-:W-:Y:S01]  /*07d0*/  IMAD.IADD R6, R2, 0x1, R11 ;  /* 0x0000000102067824 */ /* 0x000fe200078e020b */
[----:B------:R-:W-:-:S03]  /*07e0*/  IADD3 R4, PT, PT, -R7, RZ, RZ ;  /* 0x000000ff07047210 */ /* 0x000fc60007ffe1ff */
[----:B------:R-:W-:-:S07]  /*07f0*/  IMAD.IADD R2, R3, 0x1, R0 ;  /* 0x0000000103027824 */ /* 0x000fce00078e0200 */
.L_x_91:
        /* <DEDUP_REMOVED lines=8> */
.L_x_86:
[----:B------:R-:W1:Y:S01]  /*0880*/  LDCU UR8, c[0x0][0x384] ;  /* 0x00007080ff0877ac */ /* 0x000e620008000800 */
[----:B0-2---:R-:W-:Y:S01]  /*0890*/  IMAD.MOV.U32 R4, RZ, RZ, RZ ;  /* 0x000000ffff047224 */ /* 0x005fe200078e00ff */
[----:B-1----:R-:W-:-:S06]  /*08a0*/  UIADD3 UR8, UPT, UPT, UR8, -0x1, URZ ;  /* 0xffffffff08087890 */ /* 0x002fcc000fffe0ff */
[----:B------:R-:W-:-:S05]  /*08b0*/  VIADD R5, R8, UR8 ;  /* 0x0000000808057c36 */ /* 0x000fca0008000000 */
[----:B------:R-:W-:-:S13]  /*08c0*/  ISETP.NE.AND P0, PT, R5, RZ, PT ;  /* 0x000000ff0500720c */ /* 0x000fda0003f05270 */
[----:B------:R-:W-:Y:S05]  /*08d0*/  @!P0 BRA `(.L_x_92) ;  /* 0x0000000000388947 */ /* 0x000fea0003800000 */
[----:B------:R-:W-:Y:S02]  /*08e0*/  IMAD.MOV.U32 R4, RZ, RZ, RZ ;  /* 0x000000ffff047224 */ /* 0x000fe400078e00ff */
[----:B------:R-:W-:-:S07]  /*08f0*/  IMAD.MOV.U32 R2, RZ, RZ, R5 ;  /* 0x000000ffff027224 */ /* 0x000fce00078e0005 */
.L_x_93:
        /* <DEDUP_REMOVED lines=12> */
.L_x_92:
[----:B------:R-:W-:Y:S02]  /*09c0*/  ISETP.NE.AND P0, PT, R4, RZ, PT ;  /* 0x000000ff0400720c */ /* 0x000fe40003f05270 */
[----:B------:R-:W-:-:S11]  /*09d0*/  IADD3 R7, PT, PT, R1, 0x4b, RZ ;  /* 0x0000004b01077810 */ /* 0x000fd60007ffe0ff */
        /* <DEDUP_REMOVED lines=10> */
.L_x_96:
        /* <DEDUP_REMOVED lines=38> */
.L_x_95:
[----:B------:R-:W-:Y:S05]  /*0ce0*/  @!P1 BRA `(.L_x_94) ;  /* 0x0000000000d89947 */ /* 0x000fea0003800000 */
        /* <DEDUP_REMOVED lines=22> */
[----:B------:R-:W-:-:S03]  /*0e50*/  IADD3 R2, PT, PT, R2, 0x8, RZ ;  /* 0x0000000802027810 */ /* 0x000fc60007ffe0ff */
[----:B---3--:R2:W-:Y:S04]  /*0e60*/  STL.U8 [R13+0x52], R6 ;  /* 0x000052060d007387 */ /* 0x0085e80000100000 */
.L_x_97:
        /* <DEDUP_REMOVED lines=17> */
.L_x_98:
[----:B------:R-:W-:Y:S05]  /*0f80*/  @!P1 BRA `(.L_x_94) ;  /* 0x0000000000309947 */ /* 0x000fea0003800000 */
[----:B0-----:R-:W-:Y:S01]  /*0f90*/  LOP3.LUT R3, RZ, R2, RZ, 0x33, !PT ;  /* 0x00000002ff037212 */ /* 0x001fe200078e33ff */
[----:B------:R-:W-:Y:S02]  /*0fa0*/  IMAD.IADD R10, R2, 0x1, R7 ;  /* 0x00000001020a7824 */ /* 0x000fe400078e0207 */
[----:B------:R-:W-:Y:S01]  /*0fb0*/  IMAD.MOV R6, RZ, RZ, -R11 ;  /* 0x000000ffff067224 */ /* 0x000fe200078e0a0b */
[----:B------:R-:W-:-:S07]  /*0fc0*/  IADD3 R2, PT, PT, R3, R4, RZ ;  /* 0x0000000403027210 */ /* 0x000fce0007ffe0ff */
.L_x_99:
        /* <DEDUP_REMOVED lines=8> */
.L_x_94:
[----:B------:R-:W-:Y:S02]  /*1050*/  ISETP.NE.AND P0, PT, R4, RZ, PT ;  /* 0x000000ff0400720c */ /* 0x000fe40003f05270 */
[----:B0-2---:R-:W-:Y:S02]  /*1060*/  MOV R3, RZ ;  /* 0x000000ff00037202 */ /* 0x005fe40000000f00 */
[----:B------:R-:W-:-:S13]  /*1070*/  ISETP.EQ.OR P0, PT, R0, RZ, !P0 ;  /* 0x000000ff0000720c */ /* 0x000fda0004702670 */
[----:B------:R-:W-:Y:S05]  /*1080*/  @P0 BRA `(.L_x_100) ;  /* 0x0000000000300947 */ /* 0x000fea0003800000 */
[----:B------:R-:W-:Y:S01]  /*1090*/  VIMNMX.U32 R11, PT, PT, R4, R0, PT ;  /* 0x00000000040b7248 */ /* 0x000fe20003fe0000 */
[----:B------:R-:W-:-:S07]  /*10a0*/  IMAD.MOV.U32 R2, RZ, RZ, RZ ;  /* 0x000000ffff027224 */ /* 0x000fce00078e00ff */
.L_x_101:
        /* <DEDUP_REMOVED lines=10> */
.L_x_100:
[----:B------:R-:W-:Y:S02]  /*1150*/  IMAD.IADD R6, R0, 0x1, -R3 ;  /* 0x0000000100067824 */ /* 0x000fe400078e0a03 */
[----:B------:R-:W-:-:S03]  /*1160*/  IMAD.MOV.U32 R2, RZ, RZ, RZ ;  /* 0x000000ffff027224 */ /* 0x000fc600078e00ff */
[----:B------:R-:W-:-:S13]  /*1170*/  ISETP.GE.AND P0, PT, R6, 0x1, PT ;  /* 0x000000010600780c */ /* 0x000fda0003f06270 */
[----:B------:R-:W-:Y:S05]  /*1180*/  @!P0 BRA `(.L_x_102) ;  /* 0x0000000400c48947 */ /* 0x000fea0003800000 */
[----:B------:R-:W-:Y:S01]  /*1190*/  IMAD.IADD R2, R3, 0x1, -R0 ;  /* 0x0000000103027824 */ /* 0x000fe200078e0a00 */
[----:B------:R-:W-:-:S04]  /*11a0*/  LOP3.LUT R9, R6, 0x3, RZ, 0xc0, !PT ;  /* 0x0000000306097812 */ /* 0x000fc800078ec0ff */
[----:B------:R-:W-:Y:S01]  /*11b0*/  ISETP.GT.U32.AND P0, PT, R2, -0x4, PT ;  /* 0xfffffffc0200780c */ /* 0x000fe20003f04070 */
[----:B------:R-:W-:-:S12]  /*11c0*/  HFMA2 R2, -RZ, RZ, 0, 0 ;  /* 0x00000000ff027431 */ /* 0x000fd800000001ff */
[----:B------:R-:W-:Y:S05]  /*11d0*/  @P0 BRA `(.L_x_103) ;  /* 0x0000000400740947 */ /* 0x000fea0003800000 */
[----:B------:R-:W-:Y:S01]  /*11e0*/  LOP3.LUT R2, R6, 0x7ffffffc, RZ, 0xc0, !PT ;  /* 0x7ffffffc06027812 */ /* 0x000fe200078ec0ff */
[----:B------:R-:W-:Y:S02]  /*11f0*/  VIADD R10, R1, 0x2 ;  /* 0x00000002010a7836 */ /* 0x000fe40000000000 */
[----:B------:R-:W-:Y:S02]  /*1200*/  VIADD R6, R0, 0xffffffff ;  /* 0xffffffff00067836 */ /* 0x000fe40000000000 */
[----:B------:R-:W-:-:S05]  /*1210*/  IMAD.MOV R11, RZ, RZ, -R2 ;  /* 0x000000ffff0b7224 */ /* 0x000fca00078e0a02 */
[----:B------:R-:W-:-:S13]  /*1220*/  ISETP.GE.AND P0, PT, R11, RZ, PT ;  /* 0x000000ff0b00720c */ /* 0x000fda0003f06270 */
[----:B------:R-:W-:Y:S05]  /*1230*/  @P0 BRA `(.L_x_104) ;  /* 0x0000000400240947 */ /* 0x000fea0003800000 */
[----:B------:R-:W-:Y:S02]  /*1240*/  IADD3 R12, PT, PT, -R11, RZ, RZ ;  /* 0x000000ff0b0c7210 */ /* 0x000fe40007ffe1ff */
[----:B------:R-:W-:Y:S02]  /*1250*/  PLOP3.LUT P0, PT, PT, PT, PT, 0x80, 0x8 ;  /* 0x000000000008781c */ /* 0x000fe40003f0f070 */
[----:B------:R-:W-:-:S13]  /*1260*/  ISETP.GT.AND P1, PT, R12, 0xc, PT ;  /* 0x0000000c0c00780c */ /* 0x000fda0003f24270 */
[----:B------:R-:W-:Y:S05]  /*1270*/  @!P1 BRA `(.L_x_105) ;  /* 0x0000000000a89947 */ /* 0x000fea0003800000 */
[----:B------:R-:W-:-:S13]  /*1280*/  PLOP3.LUT P0, PT, PT, PT, PT, 0x8, 0x80 ;  /* 0x000000000080781c */ /* 0x000fda0003f0e170 */
.L_x_106:
        /* <DEDUP_REMOVED lines=30> */
[----:B------:R-:W-:Y:S01]  /*1470*/  VIADD R11, R11, 0x10 ;  /* 0x000000100b0b7836 */ /* 0x000fe20000000000 */
        /* <DEDUP_REMOVED lines=8> */
[----:B0-----:R-:W-:-:S04]  /*1500*/  IADD3 R10, PT, PT, R10, 0x10, RZ ;  /* 0x000000100a0a7810 */ /* 0x001fc80007ffe0ff */
[----:B------:R-:W-:Y:S05]  /*1510*/  @!P1 BRA `(.L_x_106) ;  /* 0xfffffffc005c9947 */ /* 0x000fea000383ffff */
.L_x_105:
[----:B------:R-:W-:-:S05]  /*1520*/  IMAD.MOV R12, RZ, RZ, -R11 ;  /* 0x000000ffff0c7224 */ /* 0x000fca00078e0a0b */
        /* <DEDUP_REMOVED lines=20> */
[----:B------:R-:W-:-:S02]  /*1670*/  IADD3 R6, PT, PT, R6, -0x8, RZ ;  /* 0xfffffff806067810 */ /* 0x000fc40007ffe0ff */
[----:B--2---:R-:W-:-:S05]  /*1680*/  PRMT R13, R13, 0x7604, R12 ;  /* 0x000076040d0d7816 */ /* 0x004fca000000000c */
[----:B------:R0:W-:Y:S02]  /*1690*/  STL.U16 [R10+0x4], R13 ;  /* 0x0000040d0a007387 */ /* 0x0001e40000100400 */
[----:B0-----:R-:W-:-:S07]  /*16a0*/  VIADD R10, R10, 0x8 ;  /* 0x000000080a0a7836 */ /* 0x001fce0000000000 */
.L_x_107:
[----:B------:R-:W-:-:S13]  /*16b0*/  ISETP.EQ.AND P1, PT, R11, RZ, PT ;  /* 0x000000ff0b00720c */ /* 0x000fda0003f22270 */
[----:B------:R-:W-:Y:S05]  /*16c0*/  @!P0 BRA P1, `(.L_x_103) ;  /* 0x0000000000388947 */ /* 0x000fea0000800000 */
.L_x_104:
        /* <DEDUP_REMOVED lines=14> */
.L_x_103:
[----:B------:R-:W-:-:S13]  /*17b0*/  ISETP.NE.AND P0, PT, R9, RZ, PT ;  /* 0x000000ff0900720c */ /* 0x000fda0003f05270 */
[----:B------:R-:W-:Y:S05]  /*17c0*/  @!P0 BRA `(.L_x_102) ;  /* 0x0000000000348947 */ /* 0x000fea0003800000 */
[----:B------:R-:W-:Y:S01]  /*17d0*/  LOP3.LUT R11, RZ, R2, RZ, 0x33, !PT ;  /* 0x00000002ff0b7212 */ /* 0x000fe200078e33ff */
[----:B------:R-:W-:Y:S02]  /*17e0*/  IMAD.IADD R10, R1, 0x1, R2 ;  /* 0x00000001010a7824 */ /* 0x000fe400078e0202 */
[--C-:B------:R-:W-:Y:S01]  /*17f0*/  IMAD.MOV R6, RZ, RZ, -R9.reuse ;  /* 0x000000ffff067224 */ /* 0x100fe200078e0a09 */
[----:B------:R-:W-:Y:S01]  /*1800*/  IADD3 R0, PT, PT, R11, R0, RZ ;  /* 0x000000000b007210 */ /* 0x000fe20007ffe0ff */
[----:B------:R-:W-:-:S07]  /*1810*/  IMAD.IADD R2, R2, 0x1, R9 ;  /* 0x0000000102027824 */ /* 0x000fce00078e0209 */
.L_x_108:
[----:B------:R-:W-:-:S06]  /*1820*/  IMAD.IADD R9, R1, 0x1, R0 ;  /* 0x0000000101097824 */ /* 0x000fcc00078e0200 */
[----:B------:R-:W2:Y:S01]  /*1830*/  LDL.U8 R9, [R9+0x32] ;  /* 0x0000320009097983 */ /* 0x000ea20000100000 */
[----:B------:R-:W-:Y:S01]  /*1840*/  VIADD R6, R6, 0x1 ;  /* 0x0000000106067836 */ /* 0x000fe20000000000 */
[----:B------:R-:W-:-:S04]  /*1850*/  IADD3 R0, PT, PT, R0, -0x1, RZ ;  /* 0xffffffff00007810 */ /* 0x000fc80007ffe0ff */
[----:B------:R-:W-:Y:S01]  /*1860*/  ISETP.NE.AND P0, PT, R6, RZ, PT ;  /* 0x000000ff0600720c */ /* 0x000fe20003f05270 */
[----:B--2---:R0:W-:Y:S02]  /*1870*/  STL.U8 [R10], R9 ;  /* 0x000000090a007387 */ /* 0x0041e40000100000 */
[----:B0-----:R-:W-:-:S10]  /*1880*/  VIADD R10, R10, 0x1 ;  /* 0x000000010a0a7836 */ /* 0x001fd40000000000 */
[----:B------:R-:W-:Y:S05]  /*1890*/  @P0 BRA `(.L_x_108) ;  /* 0xfffffffc00e00947 */ /* 0x000fea000383ffff */
.L_x_102:
[----:B------:R-:W-:Y:S01]  /*18a0*/  ISETP.GE.U32.AND P0, PT, R3, R4, PT ;  /* 0x000000040300720c */ /* 0x000fe20003f06070 */
[----:B------:R-:W-:-:S12]  /*18b0*/  IMAD.MOV.U32 R0, RZ, RZ, R2 ;  /* 0x000000ffff007224 */ /* 0x000fd800078e0002 */
[----:B------:R-:W-:Y:S05]  /*18c0*/  @P0 BRA `(.L_x_109) ;  /* 0x0000000400b00947 */ /* 0x000fea0003800000 */
[----:B------:R-:W-:Y:S01]  /*18d0*/  IMAD.IADD R0, R4, 0x1, -R3 ;  /* 0x0000000104007824 */ /* 0x000fe200078e0a03 */
[----:B------:R-:W-:-:S04]  /*18e0*/  IADD3 R6, PT, PT, R3, -R4, RZ ;  /* 0x8000000403067210 */ /* 0x000fc80007ffe0ff */
        /* <DEDUP_REMOVED lines=10> */
.L_x_111:
[----:B------:R0:W2:Y:S01]  /*1990*/  LDL.U8 R3, [R11] ;  /* 0x000000000b037983 */ /* 0x0000a20000100000 */
[----:B------:R-:W-:-:S04]  /*19a0*/  IADD3 R9, PT, PT, R9, 0x1, RZ ;  /* 0x0000000109097810 */ /* 0x000fc80007ffe0ff */
[----:B------:R-:W-:Y:S01]  /*19b0*/  ISETP.NE.AND P0, PT, R9, RZ, PT ;  /* 0x000000ff0900720c */ /* 0x000fe20003f05270 */
[----:B0-----:R-:W-:Y:S01]  /*19c0*/  VIADD R11, R11, 0x1 ;  /* 0x000000010b0b7836 */ /* 0x001fe20000000000 */
[----:B--2---:R0:W-:Y:S02]  /*19d0*/  STL.U8 [R10], R3 ;  /* 0x000000030a007387 */ /* 0x0041e40000100000 */
[----:B0-----:R-:W-:-:S09]  /*19e0*/  VIADD R10, R10, 0x1 ;  /* 0x000000010a0a7836 */ /* 0x001fd20000000000 */
[----:B------:R-:W-:Y:S05]  /*19f0*/  @P0 BRA `(.L_x_111) ;  /* 0xfffffffc00e40947 */ /* 0x000fea000383ffff */
.L_x_110:
[----:B------:R-:W-:Y:S05]  /*1a00*/  @P1 BRA `(.L_x_109) ;  /* 0x0000000400601947 */ /* 0x000fea0003800000 */
[C---:B------:R-:W-:Y:S01]  /*1a10*/  IMAD.IADD R4, R6.reuse, 0x1, -R4 ;  /* 0x0000000106047824 */ /* 0x040fe200078e0a04 */
[----:B------:R-:W-:Y:S02]  /*1a20*/  IADD3 R7, PT, PT, R6, 0x3, R7 ;  /* 0x0000000306077810 */ /* 0x000fe40007ffe007 */
[----:B------:R-:W-:Y:S02]  /*1a30*/  IADD3 R3, PT, PT, R0, 0x1, R1 ;  /* 0x0000000100037810 */ /* 0x000fe40007ffe001 */
[----:B------:R-:W-:-:S13]  /*1a40*/  ISETP.GE.AND P0, PT, R4, RZ, PT ;  /* 0x000000ff0400720c */ /* 0x000fda0003f06270 */
[----:B------:R-:W-:Y:S05]  /*1a50*/  @P0 BRA `(.L_x_112) ;  /* 0x0000000400140947 */ /* 0x000fea0003800000 */
[----:B------:R-:W-:Y:S02]  /*1a60*/  IADD3 R6, PT, PT, -R4, RZ, RZ ;  /* 0x000000ff04067210 */ /* 0x000fe40007ffe1ff */
[----:B------:R-:W-:Y:S02]  /*1a70*/  PLOP3.LUT P0, PT, PT, PT, PT, 0x80, 0x8 ;  /* 0x000000000008781c */ /* 0x000fe40003f0f070 */
[----:B------:R-:W-:-:S13]  /*1a80*/  ISETP.GT.AND P1, PT, R6, 0xc, PT ;  /* 0x0000000c0600780c */ /* 0x000fda0003f24270 */
[----:B------:R-:W-:Y:S05]  /*1a90*/  @!P1 BRA `(.L_x_113) ;  /* 0x00000000009c9947 */ /* 0x000fea0003800000 */
[----:B------:R-:W-:-:S13]  /*1aa0*/  PLOP3.LUT P0, PT, PT, PT, PT, 0x8, 0x80 ;  /* 0x000000000080781c */ /* 0x000fda0003f0e170 */
.L_x_114:
        /* <DEDUP_REMOVED lines=32> */
[----:B---3--:R0:W2:Y:S01]  /*1cb0*/  LDL.U8 R14, [R7+0xc] ;  /* 0x00000c00070e7983 */ /* 0x0080a20000100000 */
[----:B------:R-:W-:Y:S02]  /*1cc0*/  VIADD R0, R0, 0x10 ;  /* 0x0000001000007836 */ /* 0x000fe40000000000 */
[----:B0-----:R-:W-:Y:S01]  /*1cd0*/  VIADD R7, R7, 0x10 ;  /* 0x0000001007077836 */ /* 0x001fe20000000000 */
[----:B--2---:R0:W-:Y:S02]  /*1ce0*/  STL.U8 [R3+0xe], R14 ;  /* 0x00000e0e03007387 */ /* 0x0041e40000100000 */
[----:B0-----:R-:W-:-:S02]  /*1cf0*/  IADD3 R3, PT, PT, R3, 0x10, RZ ;  /* 0x0000001003037810 */ /* 0x001fc40007ffe0ff */
[----:B------:R-:W-:Y:S05]  /*1d00*/  @!P1 BRA `(.L_x_114) ;  /* 0xfffffffc00689947 */ /* 0x000fea000383ffff */
.L_x_113:
[----:B------:R-:W-:-:S05]  /*1d10*/  IMAD.MOV R6, RZ, RZ, -R4 ;  /* 0x000000ffff067224 */ /* 0x000fca00078e0a04 */
        /* <DEDUP_REMOVED lines=19> */
[----:B------:R-:W-:Y:S01]  /*1e50*/  VIADD R4, R4, 0x8 ;  /* 0x0000000804047836 */ /* 0x000fe20000000000 */
[----:B0-----:R-:W-:Y:S01]  /*1e60*/  IADD3 R7, PT, PT, R7, 0x8, RZ ;  /* 0x0000000807077810 */ /* 0x001fe20007ffe0ff */
[----:B--2---:R0:W-:Y:S02]  /*1e70*/  STL.U8 [R3+0x6], R10 ;  /* 0x0000060a03007387 */ /* 0x0041e40000100000 */
[----:B0-----:R-:W-:-:S07]  /*1e80*/  VIADD R3, R3, 0x8 ;  /* 0x0000000803037836 */ /* 0x001fce0000000000 */
.L_x_115:
[----:B------:R-:W-:-:S13]  /*1e90*/  ISETP.NE.OR P0, PT, R4, RZ, P0 ;  /* 0x000000ff0400720c */ /* 0x000fda0000705670 */
[----:B------:R-:W-:Y:S05]  /*1ea0*/  @!P0 BRA `(.L_x_109) ;  /* 0x0000000000388947 */ /* 0x000fea0003800000 */
.L_x_112:
        /* <DEDUP_REMOVED lines=8> */
[----:B------:R0:W2:Y:S01]  /*1f30*/  LDL.U8 R14, [R7] ;  /* 0x00000000070e7983 */ /* 0x0000a20000100000 */
[----:B------:R-:W-:Y:S01]  /*1f40*/  VIADD R0, R0, 0x4 ;  /* 0x0000000400007836 */ /* 0x000fe20000000000 */
[----:B0-----:R-:W-:Y:S02]  /*1f50*/  IADD3 R7, PT, PT, R7, 0x4, RZ ;  /* 0x0000000407077810 */ /* 0x001fe40007ffe0ff */
[----:B--2---:R0:W-:Y:S02]  /*1f60*/  STL.U8 [R3+0x2], R14 ;  /* 0x0000020e03007387 */ /* 0x0041e40000100000 */
[----:B0-----:R-:W-:-:S02]  /*1f70*/  VIADD R3, R3, 0x4 ;  /* 0x0000000403037836 */ /* 0x001fc40000000000 */
[----:B------:R-:W-:Y:S05]  /*1f80*/  @P0 BRA `(.L_x_112) ;  /* 0xfffffffc00c80947 */ /* 0x000fea000383ffff */
.L_x_109:
[----:B------:R-:W0:Y:S02]  /*1f90*/  LDCU UR6, c[0x0][0x380] ;  /* 0x00007000ff0677ac */ /* 0x000e240008000800 */
[----:B0-----:R-:W-:-:S05]  /*1fa0*/  VIADD R3, R8, UR6 ;  /* 0x0000000608037c36 */ /* 0x001fca0008000000 */
[----:B------:R-:W-:-:S04]  /*1fb0*/  LEA.HI.SX32 R19, R3, 0xffffffff, 0x1f ;  /* 0xffffffff03137811 */ /* 0x000fc800078ffaff */
[----:B------:R-:W-:-:S13]  /*1fc0*/  ISETP.NE.AND P0, PT, R19, R5, PT ;  /* 0x000000051300720c */ /* 0x000fda0003f05270 */
[----:B------:R-:W-:Y:S05]  /*1fd0*/  @!P0 BRA `(.L_x_116) ;  /* 0x0000001000248947 */ /* 0x000fea0003800000 */
[----:B------:R-:W-:Y:S02]  /*1fe0*/  HFMA2 R20, -RZ, RZ, 0, 5.9604644775390625e-08 ;  /* 0x00000001ff147431 */ /* 0x000fe400000001ff */
[----:B------:R-:W-:Y:S01]  /*1ff0*/  IMAD.MOV.U32 R3, RZ, RZ, 0x1 ;  /* 0x00000001ff037424 */ /* 0x000fe200078e00ff */
[----:B------:R-:W-:-:S12]  /*2000*/  USHF.R.S32.HI UR7, URZ, 0x1f, UR6 ;  /* 0x0000001fff077899 */ /* 0x000fd80008011406 */
.L_x_137:
[----:B------:R-:W-:Y:S01]  /*2010*/  LOP3.LUT P0, R3, R3, 0xff, RZ, 0xc0, !PT ;  /* 0x000000ff03037812 */ /* 0x000fe2000780c0ff */
[----:B------:R-:W-:-:S03]  /*2020*/  IMAD.MOV.U32 R15, RZ, RZ, R19 ;  /* 0x000000ffff0f7224 */ /* 0x000fc600078e0013 */
[----:B------:R-:W-:-:S13]  /*2030*/  ISETP.EQ.OR P0, PT, R20, R2, !P0 ;  /* 0x000000021400720c */ /* 0x000fda0004702670 */
[----:B------:R-:W-:Y:S05]  /*2040*/  @P0 BRA `(.L_x_117) ;  /* 0x0000000000f00947 */ /* 0x000fea0003800000 */
[----:B------:R-:W0:Y:S02]  /*2050*/  LDC.64 R4, c[0x4][0x8] ;  /* 0x01000200ff047b82 */ /* 0x000e240000000a00 */
[----:B0-----:R-:W2:Y:S02]  /*2060*/  LDG.E.U8 R4, desc[UR10][R4.64] ;  /* 0x0000000a04047981 */ /* 0x001ea4000c1e1100 */
[----:B--2---:R-:W-:-:S13]  /*2070*/  ISETP.NE.AND P0, PT, R4, RZ, PT ;  /* 0x000000ff0400720c */ /* 0x004fda0003f05270 */
[----:B------:R-:W-:Y:S05]  /*2080*/  @!P0 BRA `(.L_x_118) ;  /* 0x0000000000d08947 */ /* 0x000fea0003800000 */
[----:B------:R-:W-:Y:S01]  /*2090*/  IMAD.WIDE R8, R19, R8, UR6 ;  /* 0x0000000613087e25 */ /* 0x000fe2000f8e0208 */
[----:B------:R-:W-:-:S03]  /*20a0*/  UMOV UR4, URZ ;  /* 0x000000ff00047c82 */ /* 0x000fc60008000000 */
[C---:B------:R-:W-:Y:S01]  /*20b0*/  IMAD.SHL.U32 R14, R8.reuse, 0x2, RZ ;  /* 0x00000002080e7824 */ /* 0x040fe200078e00ff */
[----:B------:R-:W-:-:S03]  /*20c0*/  SHF.L.U64.HI R15, R8, 0x1, R9 ;  /* 0x00000001080f7819 */ /* 0x000fc60000010209 */
[----:B------:R-:W-:-:S04]  /*20d0*/  IMAD.WIDE.U32 R10, R14, R14, RZ ;  /* 0x0000000e0e0a7225 */ /* 0x000fc800078e00ff */
[----:B------:R-:W-:-:S04]  /*20e0*/  IMAD R3, R15, R14, RZ ;  /* 0x0000000e0f037224 */ /* 0x000fc800078e02ff */
[----:B------:R-:W-:-:S04]  /*20f0*/  IMAD R3, R14, R15, R3 ;  /* 0x0000000f0e037224 */ /* 0x000fc800078e0203 */
[----:B------:R-:W-:-:S07]  /*2100*/  IMAD.IADD R9, R11, 0x1, R3 ;  /* 0x000000010b097824 */ /* 0x000fce00078e0203 */
.L_x_121:
[----:B------:R-:W0:Y:S08]  /*2110*/  LDC.64 R6, c[0x4][0x10] ;  /* 0x01000400ff067b82 */ /* 0x000e300000000a00 */
[----:B------:R-:W1:Y:S01]  /*2120*/  LDC.64 R24, c[0x4][0x18] ;  /* 0x01000600ff187b82 */ /* 0x000e620000000a00 */
[----:B0-----:R-:W2:Y:S04]  /*2130*/  LDG.E.64 R6, desc[UR10][R6.64] ;  /* 0x0000000a06067981 */ /* 0x001ea8000c1e1b00 */
[----:B-1----:R-:W5:Y:S01]  /*2140*/  LDG.E.64 R24, desc[UR10][R24.64] ;  /* 0x0000000a18187981 */ /* 0x002f62000c1e1b00 */
[----:B------:R-:W-:-:S02]  /*2150*/  IMAD R3, R9, UR4, RZ ;  /* 0x0000000409037c24 */ /* 0x000fc4000f8e02ff */
[----:B------:R-:W-:-:S05]  /*2160*/  IMAD.WIDE.U32 R4, R10, UR4, R14 ;  /* 0x000000040a047c25 */ /* 0x000fca000f8e000e */
[----:B------:R-:W-:-:S04]  /*2170*/  IADD3 R12, PT, PT, R5, R3, RZ ;  /* 0x00000003050c7210 */ /* 0x000fc80007ffe0ff */
[----:B--2---:R-:W-:-:S04]  /*2180*/  LOP3.LUT R3, R12, R7, RZ, 0xfc, !PT ;  /* 0x000000070c037212 */ /* 0x004fc800078efcff */
[----:B------:R-:W-:-:S13]  /*2190*/  ISETP.NE.U32.AND P0, PT, R3, RZ, PT ;  /* 0x000000ff0300720c */ /* 0x000fda0003f05070 */
[----:B------:R-:W-:Y:S05]  /*21a0*/  @P0 BRA `(.L_x_119) ;  /* 0x0000000000500947 */ /* 0x000fea0003800000 */
[----:B------:R-:W0:Y:S01]  /*21b0*/  I2F.U32.RP R3, R6 ;  /* 0x0000000600037306 */ /* 0x000e220000209000 */
[----:B------:R-:W-:Y:S01]  /*21c0*/  IMAD.MOV R5, RZ, RZ, -R6 ;  /* 0x000000ffff057224 */ /* 0x000fe200078e0a06 */
[----:B------:R-:W-:-:S06]  /*21d0*/  ISETP.NE.U32.AND P1, PT, R6, RZ, PT ;  /* 0x000000ff0600720c */ /* 0x000fcc0003f25070 */
[----:B0-----:R-:W0:Y:S02]  /*21e0*/  MUFU.RCP R3, R3 ;  /* 0x0000000300037308 */ /* 0x001e240000001000 */
[----:B0-----:R-:W-:-:S06]  /*21f0*/  VIADD R12, R3, 0xffffffe ;  /* 0x0ffffffe030c7836 */ /* 0x001fcc0000000000 */
[----:B------:R0:W1:Y:S02]  /*2200*/  F2I.FTZ.U32.TRUNC.NTZ R13, R12 ;  /* 0x0000000c000d7305 */ /* 0x000064000021f000 */
[----:B0-----:R-:W-:Y:S02]  /*2210*/  IMAD.MOV.U32 R12, RZ, RZ, RZ ;  /* 0x000000ffff0c7224 */ /* 0x001fe400078e00ff */
[----:B-1----:R-:W-:-:S04]  /*2220*/  IMAD R5, R5, R13, RZ ;  /* 0x0000000d05057224 */ /* 0x002fc800078e02ff */
[----:B------:R-:W-:-:S06]  /*2230*/  IMAD.HI.U32 R13, R13, R5, R12 ;  /* 0x000000050d0d7227 */ /* 0x000fcc00078e000c */
[----:B------:R-:W-:-:S05]  /*2240*/  IMAD.HI.U32 R13, R13, R4, RZ ;  /* 0x000000040d0d7227 */ /* 0x000fca00078e00ff */
[----:B------:R-:W-:-:S05]  /*2250*/  IADD3 R13, PT, PT, -R13, RZ, RZ ;  /* 0x000000ff0d0d7210 */ /* 0x000fca0007ffe1ff */
[----:B------:R-:W-:Y:S02]  /*2260*/  IMAD R5, R6, R13, R4 ;  /* 0x0000000d06057224 */ /* 0x000fe400078e0204 */
[----:B------:R-:W-:-:S03]  /*2270*/  HFMA2 R13, -RZ, RZ, 0, 0 ;  /* 0x00000000ff0d7431 */ /* 0x000fc600000001ff */
[----:B------:R-:W-:-:S13]  /*2280*/  ISETP.GE.U32.AND P0, PT, R5, R6, PT ;  /* 0x000000060500720c */ /* 0x000fda0003f06070 */
[----:B------:R-:W-:-:S05]  /*2290*/  @P0 IMAD.IADD R5, R5, 0x1, -R6 ;  /* 0x0000000105050824 */ /* 0x000fca00078e0a06 */
[----:B------:R-:W-:-:S13]  /*22a0*/  ISETP.GE.U32.AND P0, PT, R5, R6, PT ;  /* 0x000000060500720c */ /* 0x000fda0003f06070 */
[----:B------:R-:W-:Y:S01]  /*22b0*/  @P0 IMAD.IADD R5, R5, 0x1, -R6 ;  /* 0x0000000105050824 */ /* 0x000fe200078e0a06 */
[----:B------:R-:W-:-:S05]  /*22c0*/  @!P1 LOP3.LUT R5, RZ, R6, RZ, 0x33, !PT ;  /* 0x00000006ff059212 */ /* 0x000fca00078e33ff */
[----:B------:R-:W-:Y:S01]  /*22d0*/  IMAD.MOV.U32 R12, RZ, RZ, R5 ;  /* 0x000000ffff0c7224 */ /* 0x000fe200078e0005 */
[----:B------:R-:W-:Y:S06]  /*22e0*/  BRA `(.L_x_120) ;  /* 0x0000000000147947 */ /* 0x000fec0003800000 */
.L_x_119:
[----:B------:R-:W-:Y:S01]  /*22f0*/  IMAD.MOV.U32 R8, RZ, RZ, R6 ;  /* 0x000000ffff087224 */ /* 0x000fe200078e0006 */
[----:B------:R-:W-:Y:S01]  /*2300*/  MOV R6, 0x2340 ;  /* 0x0000234000067802 */ /* 0x000fe20000000f00 */
[----:B------:R-:W-:Y:S02]  /*2310*/  IMAD.MOV.U32 R3, RZ, RZ, R7 ;  /* 0x000000ffff037224 */ /* 0x000fe400078e0007 */
[----:B------:R-:W-:-:S07]  /*2320*/  IMAD.MOV.U32 R5, RZ, RZ, R12 ;  /* 0x000000ffff057224 */ /* 0x000fce00078e000c */
[----:B-----5:R-:W-:Y:S05]  /*2330*/  CALL.REL.NOINC `($__internal_1_$__cuda_sm20_rem_u64) ;  /* 0x0000002800447944 */ /* 0x020fea0003c00000 */
.L_x_120:
[----:B------:R-:W0:Y:S01]  /*2340*/  LDC.64 R6, c[0x4][0x8] ;  /* 0x01000200ff067b82 */ /* 0x000e220000000a00 */
[----:B-----5:R-:W-:Y:S02]  /*2350*/  IADD3 R4, P0, PT, R24, R12, RZ ;  /* 0x0000000c18047210 */ /* 0x020fe40007f1e0ff */
[----:B------:R-:W-:-:S03]  /*2360*/  MOV R3, 0x1 ;  /* 0x0000000100037802 */ /* 0x000fc60000000f00 */
[----:B------:R-:W-:-:S05]  /*2370*/  IMAD.X R5, R25, 0x1, R13, P0 ;  /* 0x0000000119057824 */ /* 0x000fca00000e060d */
[----:B------:R1:W-:Y:S04]  /*2380*/  STG.E.U8 desc[UR10][R4.64], R3 ;  /* 0x0000000304007986 */ /* 0x0003e8000c10110a */
[----:B0-----:R-:W2:Y:S01]  /*2390*/  LDG.E.U8 R6, desc[UR10][R6.64] ;  /* 0x0000000a06067981 */ /* 0x001ea2000c1e1100 */
[----:B------:R-:W-:-:S06]  /*23a0*/  UIADD3 UR4, UPT, UPT, UR4, 0x1, URZ ;  /* 0x0000000104047890 */ /* 0x000fcc000fffe0ff */
[----:B--2---:R-:W-:-:S13]  /*23b0*/  ISETP.LE.U32.AND P0, PT, R6, UR4, PT ;  /* 0x0000000406007c0c */ /* 0x004fda000bf03070 */
[----:B-1----:R-:W-:Y:S05]  /*23c0*/  @!P0 BRA `(.L_x_121) ;  /* 0xfffffffc00508947 */ /* 0x002fea000383ffff */
.L_x_118:
[----:B------:R-:W-:Y:S02]  /*23d0*/  VIADD R19, R19, 0x1 ;  /* 0x0000000113137836 */ /* 0x000fe40000000000 */
[----:B------:R-:W-:-:S03]  /*23e0*/  IMAD.MOV.U32 R3, RZ, RZ, 0x1 ;  /* 0x00000001ff037424 */ /* 0x000fc600078e00ff */
[----:B------:R-:W-:Y:S01]  /*23f0*/  LEA.HI.SX32 R19, R19, 0xffffffff, 0x1f ;  /* 0xffffffff13137811 */ /* 0x000fe200078ffaff */
[----:B------:R-:W-:Y:S06]  /*2400*/  BRA `(.L_x_122) ;  /* 0x0000000c00007947 */ /* 0x000fec0003800000 */
.L_x_117:
[----:B------:R-:W-:-:S13]  /*2410*/  ISETP.NE.AND P0, PT, R3, RZ, PT ;  /* 0x000000ff0300720c */ /* 0x000fda0003f05270 */
[----:B------:R-:W-:Y:S05]  /*2420*/  @!P0 BRA `(.L_x_123) ;  /* 0x0000000400088947 */ /* 0x000fea0003800000 */
[----:B------:R-:W0:Y:S02]  /*2430*/  LDC.64 R6, c[0x4][0x8] ;  /* 0x01000200ff067b82 */ /* 0x000e240000000a00 */
[----:B0-----:R-:W2:Y:S01]  /*2440*/  LDG.E.U8 R6, desc[UR10][R6.64] ;  /* 0x0000000a06067981 */ /* 0x001ea2000c1e1100 */
[----:B------:R-:W-:-:S05]  /*2450*/  IMAD.WIDE R8, R19, R8, UR6 ;  /* 0x0000000613087e25 */ /* 0x000fca000f8e0208 */
[C---:B------:R-:W-:Y:S02]  /*2460*/  SHF.L.U64.HI R9, R8.reuse, 0x1, R9 ;  /* 0x0000000108097819 */ /* 0x040fe40000010209 */
[----:B------:R-:W-:-:S04]  /*2470*/  SHF.L.U32 R8, R8, 0x1, RZ ;  /* 0x0000000108087819 */ /* 0x000fc800000006ff */
[C---:B------:R-:W-:Y:S01]  /*2480*/  LOP3.LUT R14, R8.reuse, 0x1, RZ, 0xfc, !PT ;  /* 0x00000001080e7812 */ /* 0x040fe200078efcff */
[----:B------:R-:W-:-:S04]  /*2490*/  IMAD.WIDE.U32 R4, R8, R8, R8 ;  /* 0x0000000808047225 */ /* 0x000fc800078e0008 */
[----:B------:R-:W-:Y:S01]  /*24a0*/  IMAD R3, R9, R8, RZ ;  /* 0x0000000809037224 */ /* 0x000fe200078e02ff */
[----:B------:R-:W-:-:S03]  /*24b0*/  IADD3 R10, P1, PT, R14, R4, RZ ;  /* 0x000000040e0a7210 */ /* 0x000fc60007f3e0ff */
[----:B------:R-:W-:-:S05]  /*24c0*/  IMAD R4, R9, R8, R3 ;  /* 0x0000000809047224 */ /* 0x000fca00078e0203 */
[----:B------:R-:W-:Y:S02]  /*24d0*/  IADD3.X R11, PT, PT, R9, R5, R4, P1, !PT ;  /* 0x00000005090b7210 */ /* 0x000fe40000ffe404 */
[----:B--2---:R-:W-:-:S13]  /*24e0*/  ISETP.NE.AND P0, PT, R6, RZ, PT ;  /* 0x000000ff0600720c */ /* 0x004fda0003f05270 */
[----:B------:R-:W-:Y:S05]  /*24f0*/  @!P0 BRA `(.L_x_124) ;  /* 0x0000000000b88947 */ /* 0x000fea0003800000 */
[----:B------:R-:W-:-:S07]  /*2500*/  IMAD.MOV.U32 R18, RZ, RZ, RZ ;  /* 0x000000ffff127224 */ /* 0x000fce00078e00ff */
.L_x_127:
[----:B------:R-:W0:Y:S08]  /*2510*/  LDC.64 R6, c[0x4][0x10] ;  /* 0x01000400ff067b82 */ /* 0x000e300000000a00 */
[----:B------:R-:W1:Y:S01]  /*2520*/  LDC.64 R24, c[0x4][0x18] ;  /* 0x01000600ff187b82 */ /* 0x000e620000000a00 */
[----:B0-----:R-:W2:Y:S04]  /*2530*/  LDG.E.64 R6, desc[UR10][R6.64] ;  /* 0x0000000a06067981 */ /* 0x001ea8000c1e1b00 */
[----:B-1----:R-:W5:Y:S01]  /*2540*/  LDG.E.64 R24, desc[UR10][R24.64] ;  /* 0x0000000a18187981 */ /* 0x002f62000c1e1b00 */
[----:B------:R-:W-:-:S02]  /*2550*/  IMAD.MOV.U32 R8, RZ, RZ, R14 ;  /* 0x000000ffff087224 */ /* 0x000fc400078e000e */
[----:B------:R-:W-:Y:S02]  /*2560*/  IMAD R3, R11, R18, RZ ;  /* 0x000000120b037224 */ /* 0x000fe400078e02ff */
[----:B------:R-:W-:-:S04]  /*2570*/  IMAD.WIDE.U32 R4, R18, R10, R8 ;  /* 0x0000000a12047225 */ /* 0x000fc800078e0008 */
[----:B------:R-:W-:-:S05]  /*2580*/  IMAD.IADD R12, R5, 0x1, R3 ;  /* 0x00000001050c7824 */ /* 0x000fca00078e0203 */
[----:B--2---:R-:W-:-:S04]  /*2590*/  LOP3.LUT R3, R12, R7, RZ, 0xfc, !PT ;  /* 0x000000070c037212 */ /* 0x004fc800078efcff */
[----:B------:R-:W-:-:S13]  /*25a0*/  ISETP.NE.U32.AND P0, PT, R3, RZ, PT ;  /* 0x000000ff0300720c */ /* 0x000fda0003f05070 */
[----:B------:R-:W-:Y:S05]  /*25b0*/  @P0 BRA `(.L_x_125) ;  /* 0x0000000000500947 */ /* 0x000fea0003800000 */
[----:B------:R-:W0:Y:S01]  /*25c0*/  I2F.U32.RP R3, R6 ;  /* 0x0000000600037306 */ /* 0x000e220000209000 */
[----:B------:R-:W-:Y:S01]  /*25d0*/  IMAD.MOV R5, RZ, RZ, -R6 ;  /* 0x000000ffff057224 */ /* 0x000fe200078e0a06 */
[----:B------:R-:W-:-:S06]  /*25e0*/  ISETP.NE.U32.AND P1, PT, R6, RZ, PT ;  /* 0x000000ff0600720c */ /* 0x000fcc0003f25070 */
[----:B0-----:R-:W0:Y:S02]  /*25f0*/  MUFU.RCP R3, R3 ;  /* 0x0000000300037308 */ /* 0x001e240000001000 */
[----:B0-----:R-:W-:-:S06]  /*2600*/  IADD3 R12, PT, PT, R3, 0xffffffe, RZ ;  /* 0x0ffffffe030c7810 */ /* 0x001fcc0007ffe0ff */
[----:B------:R0:W1:Y:S02]  /*2610*/  F2I.FTZ.U32.TRUNC.NTZ R13, R12 ;  /* 0x0000000c000d7305 */ /* 0x000064000021f000 */
[----:B0-----:R-:W-:Y:S02]  /*2620*/  IMAD.MOV.U32 R12, RZ, RZ, RZ ;  /* 0x000000ffff0c7224 */ /* 0x001fe400078e00ff */
[----:B-1----:R-:W-:-:S04]  /*2630*/  IMAD R5, R5, R13, RZ ;  /* 0x0000000d05057224 */ /* 0x002fc800078e02ff */
[----:B------:R-:W-:-:S06]  /*2640*/  IMAD.HI.U32 R13, R13, R5, R12 ;  /* 0x000000050d0d7227 */ /* 0x000fcc00078e000c */
[----:B------:R-:W-:-:S04]  /*2650*/  IMAD.HI.U32 R13, R13, R4, RZ ;  /* 0x000000040d0d7227 */ /* 0x000fc800078e00ff */
[----:B------:R-:W-:-:S04]  /*2660*/  IMAD.MOV R13, RZ, RZ, -R13 ;  /* 0x000000ffff0d7224 */ /* 0x000fc800078e0a0d */
[----:B------:R-:W-:Y:S02]  /*2670*/  IMAD R5, R6, R13, R4 ;  /* 0x0000000d06057224 */ /* 0x000fe400078e0204 */
[----:B------:R-:W-:-:S03]  /*2680*/  IMAD.MOV.U32 R13, RZ, RZ, RZ ;  /* 0x000000ffff0d7224 */ /* 0x000fc600078e00ff */
[----:B------:R-:W-:-:S13]  /*2690*/  ISETP.GE.U32.AND P0, PT, R5, R6, PT ;  /* 0x000000060500720c */ /* 0x000fda0003f06070 */
[----:B------:R-:W-:-:S04]  /*26a0*/  @P0 IADD3 R5, PT, PT, -R6, R5, RZ ;  /* 0x0000000506050210 */ /* 0x000fc80007ffe1ff */
[----:B------:R-:W-:-:S13]  /*26b0*/  ISETP.GE.U32.AND P0, PT, R5, R6, PT ;  /* 0x000000060500720c */ /* 0x000fda0003f06070 */
[----:B------:R-:W-:Y:S01]  /*26c0*/  @P0 IMAD.IADD R5, R5, 0x1, -R6 ;  /* 0x0000000105050824 */ /* 0x000fe200078e0a06 */
[----:B------:R-:W-:-:S05]  /*26d0*/  @!P1 LOP3.LUT R5, RZ, R6, RZ, 0x33, !PT ;  /* 0x00000006ff059212 */ /* 0x000fca00078e33ff */
[----:B------:R-:W-:Y:S01]  /*26e0*/  IMAD.MOV.U32 R12, RZ, RZ, R5 ;  /* 0x000000ffff0c7224 */ /* 0x000fe200078e0005 */
[----:B------:R-:W-:Y:S06]  /*26f0*/  BRA `(.L_x_126) ;  /* 0x0000000000147947 */ /* 0x000fec0003800000 */
.L_x_125:
[----:B------:R-:W-:Y:S01]  /*2700*/  MOV R8, R6 ;  /* 0x0000000600087202 */ /* 0x000fe20000000f00 */
[----:B------:R-:W-:Y:S01]  /*2710*/  IMAD.MOV.U32 R3, RZ, RZ, R7 ;  /* 0x000000ffff037224 */ /* 0x000fe200078e0007 */
[----:B------:R-:W-:Y:S01]  /*2720*/  MOV R6, 0x2750 ;  /* 0x0000275000067802 */ /* 0x000fe20000000f00 */
[----:B------:R-:W-:-:S07]  /*2730*/  IMAD.MOV.U32 R5, RZ, RZ, R12 ;  /* 0x000000ffff057224 */ /* 0x000fce00078e000c */
[----:B-----5:R-:W-:Y:S05]  /*2740*/  CALL.REL.NOINC `($__internal_1_$__cuda_sm20_rem_u64) ;  /* 0x0000002400407944 */ /* 0x020fea0003c00000 */
.L_x_126:
[----:B------:R-:W0:Y:S01]  /*2750*/  LDC.64 R4, c[0x4][0x8] ;  /* 0x01000200ff047b82 */ /* 0x000e220000000a00 */
[----:B-----5:R-:W-:Y:S01]  /*2760*/  IADD3 R6, P0, PT, R24, R12, RZ ;  /* 0x0000000c18067210 */ /* 0x020fe20007f1e0ff */
[----:B------:R-:W-:-:S03]  /*2770*/  IMAD.MOV.U32 R3, RZ, RZ, 0x1 ;  /* 0x00000001ff037424 */ /* 0x000fc600078e00ff */
[----:B------:R-:W-:-:S05]  /*2780*/  IADD3.X R7, PT, PT, R25, R13, RZ, P0, !PT ;  /* 0x0000000d19077210 */ /* 0x000fca00007fe4ff */
[----:B------:R1:W-:Y:S04]  /*2790*/  STG.E.U8 desc[UR10][R6.64], R3 ;  /* 0x0000000306007986 */ /* 0x0003e8000c10110a */
[----:B0-----:R-:W2:Y:S01]  /*27a0*/  LDG.E.U8 R5, desc[UR10][R4.64] ;  /* 0x0000000a04057981 */ /* 0x001ea2000c1e1100 */
[----:B------:R-:W-:-:S05]  /*27b0*/  VIADD R18, R18, 0x1 ;  /* 0x0000000112127836 */ /* 0x000fca0000000000 */
[----:B--2---:R-:W-:-:S13]  /*27c0*/  ISETP.GE.U32.AND P0, PT, R18, R5, PT ;  /* 0x000000051200720c */ /* 0x004fda0003f06070 */
[----:B-1----:R-:W-:Y:S05]  /*27d0*/  @!P0 BRA `(.L_x_127) ;  /* 0xfffffffc004c8947 */ /* 0x002fea000383ffff */
.L_x_124:
[----:B------:R-:W-:-:S05]  /*27e0*/  IMAD.IADD R4, R1, 0x1, R20 ;  /* 0x0000000101047824 */ /* 0x000fca00078e0214 */
[----:B------:R-:W2:Y:S02]  /*27f0*/  LDL.U8 R3, [R4] ;  /* 0x0000000004037983 */ /* 0x000ea40000100000 */
[----:B--2---:R-:W-:Y:S02]  /*2800*/  ISETP.NE.AND P0, PT, R3, RZ, PT ;  /* 0x000000ff0300720c */ /* 0x004fe40003f05270 */
[----:B------:R-:W-:-:S11]  /*2810*/  PRMT R3, RZ, 0x7610, R3 ;  /* 0x00007610ff037816 */ /* 0x000fd60000000003 */
[----:B------:R-:W-:Y:S02]  /*2820*/  @!P0 LEA R19, R19, 0x1, 0x1 ;  /* 0x0000000113138811 */ /* 0x000fe400078e08ff */
[----:B------:R-:W-:Y:S01]  /*2830*/  @P0 LEA R19, R15, 0x2, 0x1 ;  /* 0x000000020f130811 */ /* 0x000fe200078e08ff */
[----:B------:R-:W-:Y:S06]  /*2840*/  BRA `(.L_x_122) ;  /* 0x0000000400f07947 */ /* 0x000fec0003800000 */
.L_x_123:
[----:B------:R-:W-:-:S06]  /*2850*/  IMAD.IADD R3, R1, 0x1, R20 ;  /* 0x0000000101037824 */ /* 0x000fcc00078e0214 */
[----:B------:R-:W2:Y:S02]  /*2860*/  LDL.U8 R3, [R3] ;  /* 0x0000000003037983 */ /* 0x000ea40000100000 */
[----:B--2---:R-:W-:-:S13]  /*2870*/  ISETP.NE.AND P0, PT, R3, RZ, PT ;  /* 0x000000ff0300720c */ /* 0x004fda0003f05270 */
[----:B------:R-:W-:Y:S05]  /*2880*/  @P0 BRA `(.L_x_128) ;  /* 0x0000000000ec0947 */ /* 0x000fea0003800000 */
[----:B------:R-:W0:Y:S02]  /*2890*/  LDC.64 R4, c[0x4][0x8] ;  /* 0x01000200ff047b82 */ /* 0x000e240000000a00 */
[----:B0-----:R-:W2:Y:S02]  /*28a0*/  LDG.E.U8 R4, desc[UR10][R4.64] ;  /* 0x0000000a04047981 */ /* 0x001ea4000c1e1100 */
[----:B--2---:R-:W-:-:S13]  /*28b0*/  ISETP.NE.AND P0, PT, R4, RZ, PT ;  /* 0x000000ff0400720c */ /* 0x004fda0003f05270 */
[----:B------:R-:W-:Y:S05]  /*28c0*/  @!P0 BRA `(.L_x_129) ;  /* 0x0000000000d08947 */ /* 0x000fea0003800000 */
[----:B------:R-:W-:-:S04]  /*28d0*/  IMAD.WIDE R8, R19, R8, UR6 ;  /* 0x0000000613087e25 */ /* 0x000fc8000f8e0208 */
[----:B------:R-:W-:Y:S01]  /*28e0*/  IMAD.MOV.U32 R10, RZ, RZ, RZ ;  /* 0x000000ffff0a7224 */ /* 0x000fe200078e00ff */
[C---:B------:R-:W-:Y:S02]  /*28f0*/  SHF.L.U64.HI R25, R8.reuse, 0x1, R9 ;  /* 0x0000000108197819 */ /* 0x040fe40000010209 */
[----:B------:R-:W-:-:S05]  /*2900*/  SHF.L.U32 R24, R8, 0x1, RZ ;  /* 0x0000000108187819 */ /* 0x000fca00000006ff */
[-C--:B------:R-:W-:Y:S02]  /*2910*/  IMAD R3, R25, R24.reuse, RZ ;  /* 0x0000001819037224 */ /* 0x080fe400078e02ff */
[----:B------:R-:W-:-:S04]  /*2920*/  IMAD.WIDE.U32 R14, R24, R24, RZ ;  /* 0x00000018180e7225 */ /* 0x000fc800078e00ff */
[----:B------:R-:W-:-:S04]  /*2930*/  IMAD R3, R24, R25, R3 ;  /* 0x0000001918037224 */ /* 0x000fc800078e0203 */
[----:B------:R-:W-:-:S07]  /*2940*/  IMAD.IADD R9, R15, 0x1, R3 ;  /* 0x000000010f097824 */ /* 0x000fce00078e0203 */
.L_x_132:
[----:B------:R-:W0:Y:S08]  /*2950*/  LDC.64 R6, c[0x4][0x10] ;  /* 0x01000400ff067b82 */ /* 0x000e300000000a00 */
[----:B------:R-:W1:Y:S01]  /*2960*/  LDC.64 R26, c[0x4][0x18] ;  /* 0x01000600ff1a7b82 */ /* 0x000e620000000a00 */
[----:B0-----:R-:W2:Y:S04]  /*2970*/  LDG.E.64 R6, desc[UR10][R6.64] ;  /* 0x0000000a06067981 */ /* 0x001ea8000c1e1b00 */
[----:B-1----:R-:W5:Y:S01]  /*2980*/  LDG.E.64 R26, desc[UR10][R26.64] ;  /* 0x0000000a1a1a7981 */ /* 0x002f62000c1e1b00 */
[----:B------:R-:W-:-:S02]  /*2990*/  IMAD R3, R9, R10, RZ ;  /* 0x0000000a09037224 */ /* 0x000fc400078e02ff */
        /* <DEDUP_REMOVED lines=25> */
.L_x_130:
[----:B------:R-:W-:Y:S01]  /*2b30*/  MOV R8, R6 ;  /* 0x0000000600087202 */ /* 0x000fe20000000f00 */
[----:B------:R-:W-:Y:S01]  /*2b40*/  IMAD.MOV.U32 R3, RZ, RZ, R7 ;  /* 0x000000ffff037224 */ /* 0x000fe200078e0007 */
[----:B------:R-:W-:Y:S01]  /*2b50*/  MOV R6, 0x2b80 ;  /* 0x00002b8000067802 */ /* 0x000fe20000000f00 */
[----:B------:R-:W-:-:S07]  /*2b60*/  IMAD.MOV.U32 R5, RZ, RZ, R12 ;  /* 0x000000ffff057224 */ /* 0x000fce00078e000c */
[----:B-----5:R-:W-:Y:S05]  /*2b70*/  CALL.REL.NOINC `($__internal_1_$__cuda_sm20_rem_u64) ;  /* 0x0000002000347944 */ /* 0x020fea0003c00000 */
.L_x_131:
        /* <DEDUP_REMOVED lines=9> */
.L_x_129:
[----:B------:R-:W-:Y:S02]  /*2c10*/  LEA R19, R19, 0x1, 0x1 ;  /* 0x0000000113137811 */ /* 0x000fe400078e08ff */
[----:B------:R-:W-:Y:S01]  /*2c20*/  PRMT R3, RZ, 0x7610, R3 ;  /* 0x00007610ff037816 */ /* 0x000fe20000000003 */
[----:B------:R-:W-:Y:S06]  /*2c30*/  BRA `(.L_x_122) ;  /* 0x0000000000f47947 */ /* 0x000fec0003800000 */
.L_x_128:
[----:B------:R-:W0:Y:S02]  /*2c40*/  LDC.64 R12, c[0x4][0x8] ;  /* 0x01000200ff0c7b82 */ /* 0x000e240000000a00 */
[----:B0-----:R-:W2:Y:S01]  /*2c50*/  LDG.E.U8 R12, desc[UR10][R12.64] ;  /* 0x0000000a0c0c7981 */ /* 0x001ea2000c1e1100 */
[----:B------:R-:W-:-:S05]  /*2c60*/  IMAD.WIDE R6, R19, R8, UR6 ;  /* 0x0000000613067e25 */ /* 0x000fca000f8e0208 */
[C---:B------:R-:W-:Y:S01]  /*2c70*/  SHF.L.U64.HI R11, R6.reuse, 0x1, R7 ;  /* 0x00000001060b7819 */ /* 0x040fe20000010207 */
[----:B------:R-:W-:-:S04]  /*2c80*/  IMAD.SHL.U32 R6, R6, 0x2, RZ ;  /* 0x0000000206067824 */ /* 0x000fc800078e00ff */
[----:B------:R-:W-:Y:S01]  /*2c90*/  IMAD.MOV.U32 R7, RZ, RZ, R11 ;  /* 0x000000ffff077224 */ /* 0x000fe200078e000b */
[C---:B------:R-:W-:Y:S01]  /*2ca0*/  LOP3.LUT R10, R6.reuse, 0x1, RZ, 0xfc, !PT ;  /* 0x00000001060a7812 */ /* 0x040fe200078efcff */
[-C--:B------:R-:W-:Y:S02]  /*2cb0*/  IMAD R3, R11, R6.reuse, RZ ;  /* 0x000000060b037224 */ /* 0x080fe400078e02ff */
[----:B------:R-:W-:-:S03]  /*2cc0*/  IMAD.WIDE.U32 R4, R6, R6, R6 ;  /* 0x0000000606047225 */ /* 0x000fc600078e0006 */
[----:B------:R-:W-:Y:S01]  /*2cd0*/  IADD3 R14, P1, PT, R10, R4, RZ ;  /* 0x000000040a0e7210 */ /* 0x000fe20007f3e0ff */
[----:B------:R-:W-:-:S05]  /*2ce0*/  IMAD R4, R11, R6, R3 ;  /* 0x000000060b047224 */ /* 0x000fca00078e0203 */
[----:B------:R-:W-:Y:S02]  /*2cf0*/  IADD3.X R9, PT, PT, R11, R5, R4, P1, !PT ;  /* 0x000000050b097210 */ /* 0x000fe40000ffe404 */
[----:B--2---:R-:W-:-:S13]  /*2d00*/  ISETP.NE.AND P0, PT, R12, RZ, PT ;  /* 0x000000ff0c00720c */ /* 0x004fda0003f05270 */
[----:B------:R-:W-:Y:S05]  /*2d10*/  @!P0 BRA `(.L_x_133) ;  /* 0x0000000000b48947 */ /* 0x000fea0003800000 */
[----:B------:R-:W-:-:S07]  /*2d20*/  HFMA2 R15, -RZ, RZ, 0, 0 ;  /* 0x00000000ff0f7431 */ /* 0x000fce00000001ff */
.L_x_136:
        /* <DEDUP_REMOVED lines=16> */
[----:B0-----:R-:W-:Y:S01]  /*2e30*/  MOV R12, RZ ;  /* 0x000000ff000c7202 */ /* 0x001fe20000000f00 */
[----:B-1----:R-:W-:-:S04]  /*2e40*/  IMAD R5, R5, R13, RZ ;  /* 0x0000000d05057224 */ /* 0x002fc800078e02ff */
[----:B------:R-:W-:-:S06]  /*2e50*/  IMAD.HI.U32 R13, R13, R5, R12 ;  /* 0x000000050d0d7227 */ /* 0x000fcc00078e000c */
[----:B------:R-:W-:-:S04]  /*2e60*/  IMAD.HI.U32 R13, R13, R4, RZ ;  /* 0x000000040d0d7227 */ /* 0x000fc800078e00ff */
[----:B------:R-:W-:-:S04]  /*2e70*/  IMAD.MOV R13, RZ, RZ, -R13 ;  /* 0x000000ffff0d7224 */ /* 0x000fc800078e0a0d */
[----:B------:R-:W-:Y:S02]  /*2e80*/  IMAD R5, R6, R13, R4 ;  /* 0x0000000d06057224 */ /* 0x000fe400078e0204 */
[----:B------:R-:W-:-:S03]  /*2e90*/  IMAD.MOV.U32 R13, RZ, RZ, RZ ;  /* 0x000000ffff0d7224 */ /* 0x000fc600078e00ff */
[----:B------:R-:W-:-:S13]  /*2ea0*/  ISETP.GE.U32.AND P0, PT, R5, R6, PT ;  /* 0x000000060500720c */ /* 0x000fda0003f06070 */
[----:B------:R-:W-:-:S05]  /*2eb0*/  @P0 IMAD.IADD R5, R5, 0x1, -R6 ;  /* 0x0000000105050824 */ /* 0x000fca00078e0a06 */
[----:B------:R-:W-:-:S13]  /*2ec0*/  ISETP.GE.U32.AND P0, PT, R5, R6, PT ;  /* 0x000000060500720c */ /* 0x000fda0003f06070 */
[----:B------:R-:W-:Y:S01]  /*2ed0*/  @P0 IMAD.IADD R5, R5, 0x1, -R6 ;  /* 0x0000000105050824 */ /* 0x000fe200078e0a06 */
[----:B------:R-:W-:-:S04]  /*2ee0*/  @!P1 LOP3.LUT R5, RZ, R6, RZ, 0x33, !PT ;  /* 0x00000006ff059212 */ /* 0x000fc800078e33ff */
[----:B------:R-:W-:Y:S01]  /*2ef0*/  MOV R12, R5 ;  /* 0x00000005000c7202 */ /* 0x000fe20000000f00 */
[----:B------:R-:W-:Y:S06]  /*2f00*/  BRA `(.L_x_135) ;  /* 0x0000000000147947 */ /* 0x000fec0003800000 */
.L_x_134:
[----:B------:R-:W-:Y:S01]  /*2f10*/  IMAD.MOV.U32 R8, RZ, RZ, R6 ;  /* 0x000000ffff087224 */ /* 0x000fe200078e0006 */
[----:B------:R-:W-:Y:S01]  /*2f20*/  MOV R5, R12 ;  /* 0x0000000c00057202 */ /* 0x000fe20000000f00 */
[----:B------:R-:W-:Y:S01]  /*2f30*/  IMAD.MOV.U32 R3, RZ, RZ, R7 ;  /* 0x000000ffff037224 */ /* 0x000fe200078e0007 */
[----:B------:R-:W-:-:S07]  /*2f40*/  MOV R6, 0x2f60 ;  /* 0x00002f6000067802 */ /* 0x000fce0000000f00 */
[----:B-----5:R-:W-:Y:S05]  /*2f50*/  CALL.REL.NOINC `($__internal_1_$__cuda_sm20_rem_u64) ;  /* 0x0000001c003c7944 */ /* 0x020fea0003c00000 */
.L_x_135:
[----:B------:R-:W0:Y:S01]  /*2f60*/  LDC.64 R4, c[0x4][0x8] ;  /* 0x01000200ff047b82 */ /* 0x000e220000000a00 */
[----:B-----5:R-:W-:Y:S01]  /*2f70*/  IADD3 R6, P0, PT, R24, R12, RZ ;  /* 0x0000000c18067210 */ /* 0x020fe20007f1e0ff */
[----:B------:R-:W-:-:S04]  /*2f80*/  IMAD.MOV.U32 R3, RZ, RZ, 0x1 ;  /* 0x00000001ff037424 */ /* 0x000fc800078e00ff */
[----:B------:R-:W-:-:S05]  /*2f90*/  IMAD.X R7, R25, 0x1, R13, P0 ;  /* 0x0000000119077824 */ /* 0x000fca00000e060d */
[----:B------:R1:W-:Y:S04]  /*2fa0*/  STG.E.U8 desc[UR10][R6.64], R3 ;  /* 0x0000000306007986 */ /* 0x0003e8000c10110a */
[----:B0-----:R-:W2:Y:S01]  /*2fb0*/  LDG.E.U8 R4, desc[UR10][R4.64] ;  /* 0x0000000a04047981 */ /* 0x001ea2000c1e1100 */
[----:B------:R-:W-:-:S05]  /*2fc0*/  VIADD R15, R15, 0x1 ;  /* 0x000000010f0f7836 */ /* 0x000fca0000000000 */
[----:B--2---:R-:W-:-:S13]  /*2fd0*/  ISETP.GE.U32.AND P0, PT, R15, R4, PT ;  /* 0x000000040f00720c */ /* 0x004fda0003f06070 */
[----:B-1----:R-:W-:Y:S05]  /*2fe0*/  @!P0 BRA `(.L_x_136) ;  /* 0xfffffffc00508947 */ /* 0x002fea000383ffff */
.L_x_133:
[----:B------:R-:W-:Y:S02]  /*2ff0*/  LEA R19, R19, 0x2, 0x1 ;  /* 0x0000000213137811 */ /* 0x000fe400078e08ff */
[----:B------:R-:W-:-:S07]  /*3000*/  PRMT R3, RZ, 0x7610, R3 ;  /* 0x00007610ff037816 */ /* 0x000fce0000000003 */
.L_x_122:
[----:B------:R-:W0:Y:S02]  /*3010*/  LDC.64 R8, c[0x4][RZ] ;  /* 0x01000000ff087b82 */ /* 0x000e240000000a00 */
[----:B0-----:R-:W2:Y:S01]  /*3020*/  LDG.E R8, desc[UR10][R8.64] ;  /* 0x0000000a08087981 */ /* 0x001ea2000c1e1900 */
[----:B------:R-:W-:Y:S01]  /*3030*/  VIADD R20, R20, 0x1 ;  /* 0x0000000114147836 */ /* 0x000fe20000000000 */
[----:B--2---:R-:W-:-:S04]  /*3040*/  IADD3 R4, PT, PT, R8, UR8, RZ ;  /* 0x0000000808047c10 */ /* 0x004fc8000fffe0ff */
[----:B------:R-:W-:-:S13]  /*3050*/  ISETP.NE.AND P0, PT, R19, R4, PT ;  /* 0x000000041300720c */ /* 0x000fda0003f05270 */
[----:B------:R-:W-:Y:S05]  /*3060*/  @P0 BRA `(.L_x_137) ;  /* 0xffffffec00e80947 */ /* 0x000fea000383ffff */
.L_x_116:
[----:B------:R-:W-:-:S13]  /*3070*/  ISETP.GE.U32.AND P0, PT, R0, 0x2, PT ;  /* 0x000000020000780c */ /* 0x000fda0003f06070 */
[----:B------:R-:W-:Y:S05]  /*3080*/  @!P0 BRA `(.L_x_138) ;  /* 0x0000000800ac8947 */ /* 0x000fea0003800000 */
[----:B------:R-:W-:Y:S01]  /*3090*/  SHF.R.U32.HI R5, RZ, 0x1, R0 ;  /* 0x00000001ff057819 */ /* 0x000fe20000011600 */
[----:B------:R-:W-:-:S04]  /*30a0*/  IMAD.MOV.U32 R4, RZ, RZ, RZ ;  /* 0x000000ffff047224 */ /* 0x000fc800078e00ff */
[----:B------:R-:W-:-:S05]  /*30b0*/  VIADD R3, R5, 0xffffffff ;  /* 0xffffffff05037836 */ /* 0x000fca0000000000 */
[----:B------:R-:W-:Y:S02]  /*30c0*/  ISETP.GE.U32.AND P0, PT, R3, 0x3, PT ;  /* 0x000000030300780c */ /* 0x000fe40003f06070 */
[----:B------:R-:W-:-:S11]  /*30d0*/  LOP3.LUT R3, R5, 0x3, RZ, 0xc0, !PT ;  /* 0x0000000305037812 */ /* 0x000fd600078ec0ff */
[----:B------:R-:W-:Y:S05]  /*30e0*/  @!P0 BRA `(.L_x_139) ;  /* 0x0000000800548947 */ /* 0x000fea0003800000 */
[----:B------:R-:W-:Y:S01]  /*30f0*/  LOP3.LUT R4, R5, 0x7ffffffc, RZ, 0xc0, !PT ;  /* 0x7ffffffc05047812 */ /* 0x000fe200078ec0ff */
[----:B------:R-:W-:Y:S02]  /*3100*/  VIADD R6, R0, 0xffffffff ;  /* 0xffffffff00067836 */ /* 0x000fe40000000000 */
[----:B------:R-:W-:Y:S01]  /*3110*/  VIADD R5, R1, 0x3 ;  /* 0x0000000301057836 */ /* 0x000fe20000000000 */
[----:B------:R-:W-:-:S04]  /*3120*/  IADD3 R7, PT, PT, -R4, RZ, RZ ;  /* 0x000000ff04077210 */ /* 0x000fc80007ffe1ff */
[----:B------:R-:W-:-:S13]  /*3130*/  ISETP.GE.AND P0, PT, R7, RZ, PT ;  /* 0x000000ff0700720c */ /* 0x000fda0003f06270 */
[----:B------:R-:W-:Y:S05]  /*3140*/  @P0 BRA `(.L_x_140) ;  /* 0x0000000400e40947 */ /* 0x000fea0003800000 */
[----:B------:R-:W-:Y:S01]  /*3150*/  IMAD.MOV R9, RZ, RZ, -R7 ;  /* 0x000000ffff097224 */ /* 0x000fe200078e0a07 */
[----:B------:R-:W-:-:S04]  /*3160*/  PLOP3.LUT P0, PT, PT, PT, PT, 0x80, 0x8 ;  /* 0x000000000008781c */ /* 0x000fc80003f0f070 */
[----:B------:R-:W-:-:S13]  /*3170*/  ISETP.GT.AND P1, PT, R9, 0xc, PT ;  /* 0x0000000c0900780c */ /* 0x000fda0003f24270 */
[----:B------:R-:W-:Y:S05]  /*3180*/  @!P1 BRA `(.L_x_141) ;  /* 0x0000000400289947 */ /* 0x000fea0003800000 */
[----:B------:R-:W-:-:S13]  /*3190*/  PLOP3.LUT P0, PT, PT, PT, PT, 0x8, 0x80 ;  /* 0x000000000080781c */ /* 0x000fda0003f0e170 */
.L_x_142:
[C---:B------:R-:W-:Y:S01]  /*31a0*/  IADD3 R20, PT, PT, R1.reuse, R6, RZ ;  /* 0x0000000601147210 */ /* 0x040fe20007ffe0ff */
[----:B------:R-:W2:Y:S04]  /*31b0*/  LDL.U8 R9, [R5+-0x3] ;  /* 0xfffffd0005097983 */ /* 0x000ea80000100000 */
[----:B------:R-:W3:Y:S04]  /*31c0*/  LDL.U8 R10, [R20] ;  /* 0x00000000140a7983 */ /* 0x000ee80000100000 */
[----:B--2---:R0:W-:Y:S04]  /*31d0*/  STL.U8 [R20], R9 ;  /* 0x0000000914007387 */ /* 0x0041e80000100000 */
[----:B---3--:R1:W-:Y:S04]  /*31e0*/  STL.U8 [R5+-0x3], R10 ;  /* 0xfffffd0a05007387 */ /* 0x0083e80000100000 */
[----:B------:R-:W2:Y:S04]  /*31f0*/  LDL.U8 R11, [R5+-0x2] ;  /* 0xfffffe00050b7983 */ /* 0x000ea80000100000 */
[----:B------:R-:W3:Y:S04]  /*3200*/  LDL.U8 R12, [R20+-0x1] ;  /* 0xffffff00140c7983 */ /* 0x000ee80000100000 */
[----:B--2---:R2:W-:Y:S04]  /*3210*/  STL.U8 [R20+-0x1], R11 ;  /* 0xffffff0b14007387 */ /* 0x0045e80000100000 */
[----:B---3--:R3:W-:Y:S04]  /*3220*/  STL.U8 [R5+-0x2], R12 ;  /* 0xfffffe0c05007387 */ /* 0x0087e80000100000 */
[----:B------:R-:W4:Y:S04]  /*3230*/  LDL.U8 R13, [R5+-0x1] ;  /* 0xffffff00050d7983 */ /* 0x000f280000100000 */
[----:B------:R-:W5:Y:S04]  /*3240*/  LDL.U8 R14, [R20+-0x2] ;  /* 0xfffffe00140e7983 */ /* 0x000f680000100000 */
[----:B----4-:R4:W-:Y:S04]  /*3250*/  STL.U8 [R20+-0x2], R13 ;  /* 0xfffffe0d14007387 */ /* 0x0109e80000100000 */
[----:B-----5:R5:W-:Y:S04]  /*3260*/  STL.U8 [R5+-0x1], R14 ;  /* 0xffffff0e05007387 */ /* 0x020be80000100000 */
[----:B------:R-:W2:Y:S04]  /*3270*/  LDL.U8 R15, [R5] ;  /* 0x00000000050f7983 */ /* 0x000ea80000100000 */
[----:B------:R-:W3:Y:S01]  /*3280*/  LDL.U8 R16, [R20+-0x3] ;  /* 0xfffffd0014107983 */ /* 0x000ee20000100000 */
[----:B------:R-:W-:-:S03]  /*3290*/  IADD3 R18, PT, PT, R1, -0x4, R6 ;  /* 0xfffffffc01127810 */ /* 0x000fc60007ffe006 */
[----:B--2---:R2:W-:Y:S04]  /*32a0*/  STL.U8 [R20+-0x3], R15 ;  /* 0xfffffd0f14007387 */ /* 0x0045e80000100000 */
[----:B---3--:R3:W-:Y:S04]  /*32b0*/  STL.U8 [R5], R16 ;  /* 0x0000001005007387 */ /* 0x0087e80000100000 */
[----:B0-----:R-:W4:Y:S04]  /*32c0*/  LDL.U8 R9, [R5+0x1] ;  /* 0x0000010005097983 */ /* 0x001f280000100000 */
[----:B-1----:R-:W5:Y:S04]  /*32d0*/  LDL.U8 R10, [R18] ;  /* 0x00000000120a7983 */ /* 0x002f680000100000 */
[----:B----4-:R0:W-:Y:S04]  /*32e0*/  STL.U8 [R18], R9 ;  /* 0x0000000912007387 */ /* 0x0101e80000100000 */
[----:B-----5:R1:W-:Y:S04]  /*32f0*/  STL.U8 [R5+0x1], R10 ;  /* 0x0000010a05007387 */ /* 0x0203e80000100000 */
[----:B------:R-:W4:Y:S04]  /*3300*/  LDL.U8 R11, [R5+0x2] ;  /* 0x00000200050b7983 */ /* 0x000f280000100000 */
[----:B------:R-:W5:Y:S04]  /*3310*/  LDL.U8 R12, [R18+-0x1] ;  /* 0xffffff00120c7983 */ /* 0x000f680000100000 */
[----:B----4-:R4:W-:Y:S04]  /*3320*/  STL.U8 [R18+-0x1], R11 ;  /* 0xffffff0b12007387 */ /* 0x0109e80000100000 */
[----:B-----5:R5:W-:Y:S04]  /*3330*/  STL.U8 [R5+0x2], R12 ;  /* 0x0000020c05007387 */ /* 0x020be80000100000 */
[----:B------:R-:W2:Y:S04]  /*3340*/  LDL.U8 R13, [R5+0x3] ;  /* 0x00000300050d7983 */ /* 0x000ea80000100000 */
[----:B------:R-:W3:Y:S04]  /*3350*/  LDL.U8 R14, [R18+-0x2] ;  /* 0xfffffe00120e7983 */ /* 0x000ee80000100000 */
[----:B--2---:R2:W-:Y:S04]  /*3360*/  STL.U8 [R18+-0x2], R13 ;  /* 0xfffffe0d12007387 */ /* 0x0045e80000100000 */
[----:B---3--:R3:W-:Y:S04]  /*3370*/  STL.U8 [R5+0x3], R14 ;  /* 0x0000030e05007387 */ /* 0x0087e80000100000 */
[----:B------:R-:W4:Y:S04]  /*3380*/  LDL.U8 R15, [R5+0x4] ;  /* 0x00000400050f7983 */ /* 0x000f280000100000 */
[----:B------:R-:W5:Y:S01]  /*3390*/  LDL.U8 R16, [R18+-0x3] ;  /* 0xfffffd0012107983 */ /* 0x000f620000100000 */
[----:B------:R-:W-:-:S03]  /*33a0*/  IADD3 R20, PT, PT, R1, -0x8, R6 ;  /* 0xfffffff801147810 */ /* 0x000fc60007ffe006 */
[----:B----4-:R4:W-:Y:S04]  /*33b0*/  STL.U8 [R18+-0x3], R15 ;  /* 0xfffffd0f12007387 */ /* 0x0109e80000100000 */
[----:B-----5:R5:W-:Y:S04]  /*33c0*/  STL.U8 [R5+0x4], R16 ;  /* 0x0000041005007387 */ /* 0x020be80000100000 */
[----:B0-----:R-:W2:Y:S04]  /*33d0*/  LDL.U8 R9, [R5+0x5] ;  /* 0x0000050005097983 */ /* 0x001ea80000100000 */
[----:B-1----:R-:W3:Y:S04]  /*33e0*/  LDL.U8 R10, [R20] ;  /* 0x00000000140a7983 */ /* 0x002ee80000100000 */
[----:B--2---:R0:W-:Y:S04]  /*33f0*/  STL.U8 [R20], R9 ;  /* 0x0000000914007387 */ /* 0x0041e80000100000 */
[----:B---3--:R1:W-:Y:S04]  /*3400*/  STL.U8 [R5+0x5], R10 ;  /* 0x0000050a05007387 */ /* 0x0083e80000100000 */
[----:B------:R-:W2:Y:S04]  /*3410*/  LDL.U8 R11, [R5+0x6] ;  /* 0x00000600050b7983 */ /* 0x000ea80000100000 */
[----:B------:R-:W3:Y:S04]  /*3420*/  LDL.U8 R12, [R20+-0x1] ;  /* 0xffffff00140c7983 */ /* 0x000ee80000100000 */
[----:B--2---:R2:W-:Y:S04]  /*3430*/  STL.U8 [R20+-0x1], R11 ;  /* 0xffffff0b14007387 */ /* 0x0045e80000100000 */
[----:B---3--:R3:W-:Y:S04]  /*3440*/  STL.U8 [R5+0x6], R12 ;  /* 0x0000060c05007387 */ /* 0x0087e80000100000 */
[----:B------:R-:W4:Y:S04]  /*3450*/  LDL.U8 R13, [R5+0x7] ;  /* 0x00000700050d7983 */ /* 0x000f280000100000 */
[----:B------:R-:W5:Y:S04]  /*3460*/  LDL.U8 R14, [R20+-0x2] ;  /* 0xfffffe00140e7983 */ /* 0x000f680000100000 */
[----:B----4-:R4:W-:Y:S04]  /*3470*/  STL.U8 [R20+-0x2], R13 ;  /* 0xfffffe0d14007387 */ /* 0x0109e80000100000 */
[----:B-----5:R5:W-:Y:S04]  /*3480*/  STL.U8 [R5+0x7], R14 ;  /* 0x0000070e05007387 */ /* 0x020be80000100000 */
[----:B------:R-:W2:Y:S04]  /*3490*/  LDL.U8 R15, [R5+0x8] ;  /* 0x00000800050f7983 */ /* 0x000ea80000100000 */
[----:B------:R-:W3:Y:S01]  /*34a0*/  LDL.U8 R16, [R20+-0x3] ;  /* 0xfffffd0014107983 */ /* 0x000ee20000100000 */
[----:B------:R-:W-:-:S03]  /*34b0*/  IADD3 R18, PT, PT, R1, -0xc, R6 ;  /* 0xfffffff401127810 */ /* 0x000fc60007ffe006 */
[----:B--2---:R2:W-:Y:S04]  /*34c0*/  STL.U8 [R20+-0x3], R15 ;  /* 0xfffffd0f14007387 */ /* 0x0045e80000100000 */
[----:B---3--:R3:W-:Y:S04]  /*34d0*/  STL.U8 [R5+0x8], R16 ;  /* 0x0000081005007387 */ /* 0x0087e80000100000 */
[----:B0-----:R-:W4:Y:S04]  /*34e0*/  LDL.U8 R9, [R5+0x9] ;  /* 0x0000090005097983 */ /* 0x001f280000100000 */
[----:B-1----:R-:W5:Y:S04]  /*34f0*/  LDL.U8 R10, [R18] ;  /* 0x00000000120a7983 */ /* 0x002f680000100000 */
[----:B----4-:R-:W-:Y:S04]  /*3500*/  STL.U8 [R18], R9 ;  /* 0x0000000912007387 */ /* 0x010fe80000100000 */
[----:B-----5:R-:W-:Y:S04]  /*3510*/  STL.U8 [R5+0x9], R10 ;  /* 0x0000090a05007387 */ /* 0x020fe80000100000 */
[----:B------:R-:W4:Y:S04]  /*3520*/  LDL.U8 R11, [R5+0xa] ;  /* 0x00000a00050b7983 */ /* 0x000f280000100000 */
[----:B------:R-:W5:Y:S04]  /*3530*/  LDL.U8 R12, [R18+-0x1] ;  /* 0xffffff00120c7983 */ /* 0x000f680000100000 */
[----:B----4-:R-:W-:Y:S04]  /*3540*/  STL.U8 [R18+-0x1], R11 ;  /* 0xffffff0b12007387 */ /* 0x010fe80000100000 */
[----:B-----5:R-:W-:Y:S04]  /*3550*/  STL.U8 [R5+0xa], R12 ;  /* 0x00000a0c05007387 */ /* 0x020fe80000100000 */
[----:B------:R-:W4:Y:S04]  /*3560*/  LDL.U8 R13, [R5+0xb] ;  /* 0x00000b00050d7983 */ /* 0x000f280000100000 */
[----:B------:R-:W5:Y:S01]  /*3570*/  LDL.U8 R14, [R18+-0x2] ;  /* 0xfffffe00120e7983 */ /* 0x000f620000100000 */
[----:B------:R-:W-:-:S05]  /*3580*/  VIADD R7, R7, 0x10 ;  /* 0x0000001007077836 */ /* 0x000fca0000000000 */
[----:B------:R-:W-:Y:S01]  /*3590*/  ISETP.GE.AND P1, PT, R7, -0xc, PT ;  /* 0xfffffff40700780c */ /* 0x000fe20003f26270 */
[----:B----4-:R-:W-:Y:S04]  /*35a0*/  STL.U8 [R18+-0x2], R13 ;  /* 0xfffffe0d12007387 */ /* 0x010fe80000100000 */
[----:B-----5:R-:W-:Y:S04]  /*35b0*/  STL.U8 [R5+0xb], R14 ;  /* 0x00000b0e05007387 */ /* 0x020fe80000100000 */
[----:B--2---:R-:W2:Y:S04]  /*35c0*/  LDL.U8 R15, [R5+0xc] ;  /* 0x00000c00050f7983 */ /* 0x004ea80000100000 */
[----:B---3--:R-:W3:Y:S01]  /*35d0*/  LDL.U8 R16, [R18+-0x3] ;  /* 0xfffffd0012107983 */ /* 0x008ee20000100000 */
[----:B------:R-:W-:-:S03]  /*35e0*/  VIADD R6, R6, 0xfffffff0 ;  /* 0xfffffff006067836 */ /* 0x000fc60000000000 */
[----:B--2---:R-:W-:Y:S04]  /*35f0*/  STL.U8 [R18+-0x3], R15 ;  /* 0xfffffd0f12007387 */ /* 0x004fe80000100000 */
[----:B---3--:R0:W-:Y:S02]  /*3600*/  STL.U8 [R5+0xc], R16 ;  /* 0x00000c1005007387 */ /* 0x0081e40000100000 */
[----:B0-----:R-:W-:Y:S01]  /*3610*/  VIADD R5, R5, 0x10 ;  /* 0x0000001005057836 */ /* 0x001fe20000000000 */
[----:B------:R-:W-:Y:S06]  /*3620*/  @!P1 BRA `(.L_x_142) ;  /* 0xfffffff800dc9947 */ /* 0x000fec000383ffff */
.L_x_141:
[----:B------:R-:W-:-:S04]  /*3630*/  IADD3 R9, PT, PT, -R7, RZ, RZ ;  /* 0x000000ff07097210 */ /* 0x000fc80007ffe1ff */
[----:B------:R-:W-:-:S13]  /*3640*/  ISETP.GT.AND P1, PT, R9, 0x4, PT ;  /* 0x000000040900780c */ /* 0x000fda0003f24270 */
[----:B------:R-:W-:Y:S05]  /*3650*/  @!P1 BRA `(.L_x_143) ;  /* 0x0000000000989947 */ /* 0x000fea0003800000 */
[C-C-:B------:R-:W-:Y:S01]  /*3660*/  IMAD.IADD R20, R1.reuse, 0x1, R6.reuse ;  /* 0x0000000101147824 */ /* 0x140fe200078e0206 */
        /* <DEDUP_REMOVED lines=26> */
[----:B------:R-:W5:Y:S04]  /*3810*/  LDL.U8 R14, [R18+-0x2] ;  /* 0xfffffe00120e7983 */ /* 0x000f680000100000 */
[----:B----4-:R-:W-:Y:S04]  /*3820*/  STL.U8 [R18+-0x2], R13 ;  /* 0xfffffe0d12007387 */ /* 0x010fe80000100000 */
[----:B-----5:R-:W-:Y:S04]  /*3830*/  STL.U8 [R5+0x3], R14 ;  /* 0x0000030e05007387 */ /* 0x020fe80000100000 */
[----:B--2---:R-:W2:Y:S04]  /*3840*/  LDL.U8 R15, [R5+0x4] ;  /* 0x00000400050f7983 */ /* 0x004ea80000100000 */
[----:B---3--:R-:W3:Y:S01]  /*3850*/  LDL.U8 R16, [R18+-0x3] ;  /* 0xfffffd0012107983 */ /* 0x008ee20000100000 */
[----:B------:R-:W-:Y:S01]  /*3860*/  PLOP3.LUT P0, PT, PT, PT, PT, 0x8, 0x80 ;  /* 0x000000000080781c */ /* 0x000fe20003f0e170 */
[----:B------:R-:W-:-:S02]  /*3870*/  VIADD R7, R7, 0x8 ;  /* 0x0000000807077836 */ /* 0x000fc40000000000 */
[----:B------:R-:W-:Y:S01]  /*3880*/  VIADD R6, R6, 0xfffffff8 ;  /* 0xfffffff806067836 */ /* 0x000fe20000000000 */
[----:B--2---:R-:W-:Y:S04]  /*3890*/  STL.U8 [R18+-0x3], R15 ;  /* 0xfffffd0f12007387 */ /* 0x004fe80000100000 */
[----:B---3--:R0:W-:Y:S02]  /*38a0*/  STL.U8 [R5+0x4], R16 ;  /* 0x0000041005007387 */ /* 0x0081e40000100000 */
[----:B0-----:R-:W-:-:S07]  /*38b0*/  IADD3 R5, PT, PT, R5, 0x8, RZ ;  /* 0x0000000805057810 */ /* 0x001fce0007ffe0ff */
.L_x_143:
[----:B------:R-:W-:-:S13]  /*38c0*/  ISETP.NE.OR P0, PT, R7, RZ, P0 ;  /* 0x000000ff0700720c */ /* 0x000fda0000705670 */
[----:B------:R-:W-:Y:S05]  /*38d0*/  @!P0 BRA `(.L_x_139) ;  /* 0x0000000000588947 */ /* 0x000fea0003800000 */
.L_x_140:
[----:B------:R-:W-:Y:S01]  /*38e0*/  IMAD.IADD R18, R1, 0x1, R6 ;  /* 0x0000000101127824 */ /* 0x000fe200078e0206 */
[----:B------:R-:W2:Y:S04]  /*38f0*/  LDL.U8 R9, [R5+-0x3] ;  /* 0xfffffd0005097983 */ /* 0x000ea80000100000 */
[----:B------:R-:W3:Y:S04]  /*3900*/  LDL.U8 R10, [R18] ;  /* 0x00000000120a7983 */ /* 0x000ee80000100000 */
[----:B--2---:R-:W-:Y:S04]  /*3910*/  STL.U8 [R18], R9 ;  /* 0x0000000912007387 */ /* 0x004fe80000100000 */
[----:B---3--:R-:W-:Y:S04]  /*3920*/  STL.U8 [R5+-0x3], R10 ;  /* 0xfffffd0a05007387 */ /* 0x008fe80000100000 */
[----:B------:R-:W2:Y:S04]  /*3930*/  LDL.U8 R11, [R5+-0x2] ;  /* 0xfffffe00050b7983 */ /* 0x000ea80000100000 */
[----:B------:R-:W3:Y:S04]  /*3940*/  LDL.U8 R12, [R18+-0x1] ;  /* 0xffffff00120c7983 */ /* 0x000ee80000100000 */
[----:B--2---:R-:W-:Y:S04]  /*3950*/  STL.U8 [R18+-0x1], R11 ;  /* 0xffffff0b12007387 */ /* 0x004fe80000100000 */
[----:B---3--:R-:W-:Y:S04]  /*3960*/  STL.U8 [R5+-0x2], R12 ;  /* 0xfffffe0c05007387 */ /* 0x008fe80000100000 */
[----:B------:R-:W2:Y:S04]  /*3970*/  LDL.U8 R13, [R5+-0x1] ;  /* 0xffffff00050d7983 */ /* 0x000ea80000100000 */
[----:B------:R-:W3:Y:S01]  /*3980*/  LDL.U8 R14, [R18+-0x2] ;  /* 0xfffffe00120e7983 */ /* 0x000ee20000100000 */
[----:B------:R-:W-:-:S05]  /*3990*/  VIADD R7, R7, 0x4 ;  /* 0x0000000407077836 */ /* 0x000fca0000000000 */
[----:B------:R-:W-:Y:S01]  /*39a0*/  ISETP.NE.AND P0, PT, R7, RZ, PT ;  /* 0x000000ff0700720c */ /* 0x000fe20003f05270 */
[----:B--2---:R-:W-:Y:S04]  /*39b0*/  STL.U8 [R18+-0x2], R13 ;  /* 0xfffffe0d12007387 */ /* 0x004fe80000100000 */
[----:B---3--:R-:W-:Y:S04]  /*39c0*/  STL.U8 [R5+-0x1], R14 ;  /* 0xffffff0e05007387 */ /* 0x008fe80000100000 */
[----:B------:R-:W2:Y:S04]  /*39d0*/  LDL.U8 R15, [R5] ;  /* 0x00000000050f7983 */ /* 0x000ea80000100000 */
[----:B------:R-:W3:Y:S01]  /*39e0*/  LDL.U8 R16, [R18+-0x3] ;  /* 0xfffffd0012107983 */ /* 0x000ee20000100000 */
[----:B------:R-:W-:-:S03]  /*39f0*/  VIADD R6, R6, 0xfffffffc ;  /* 0xfffffffc06067836 */ /* 0x000fc60000000000 */
[----:B--2---:R-:W-:Y:S04]  /*3a00*/  STL.U8 [R18+-0x3], R15 ;  /* 0xfffffd0f12007387 */ /* 0x004fe80000100000 */
[----:B---3--:R0:W-:Y:S02]  /*3a10*/  STL.U8 [R5], R16 ;  /* 0x0000001005007387 */ /* 0x0081e40000100000 */
[----:B0-----:R-:W-:Y:S01]  /*3a20*/  IADD3 R5, PT, PT, R5, 0x4, RZ ;  /* 0x0000000405057810 */ /* 0x001fe20007ffe0ff */
[----:B------:R-:W-:Y:S06]  /*3a30*/  @P0 BRA `(.L_x_140) ;  /* 0xfffffffc00a80947 */ /* 0x000fec000383ffff */
.L_x_139:
[----:B------:R-:W-:-:S13]  /*3a40*/  ISETP.NE.AND P0, PT, R3, RZ, PT ;  /* 0x000000ff0300720c */ /* 0x000fda0003f05270 */
[----:B------:R-:W-:Y:S05]  /*3a50*/  @!P0 BRA `(.L_x_138) ;  /* 0x0000000000388947 */ /* 0x000fea0003800000 */
[----:B------:R-:W-:Y:S01]  /*3a60*/  LOP3.LUT R5, RZ, R4, RZ, 0x33, !PT ;  /* 0x00000004ff057212 */ /* 0x000fe200078e33ff */
[----:B------:R-:W-:Y:S02]  /*3a70*/  IMAD.IADD R10, R1, 0x1, R4 ;  /* 0x00000001010a7824 */ /* 0x000fe400078e0204 */
[----:B------:R-:W-:Y:S02]  /*3a80*/  IMAD.MOV R3, RZ, RZ, -R3 ;  /* 0x000000ffff037224 */ /* 0x000fe400078e0a03 */
[----:B------:R-:W-:-:S07]  /*3a90*/  IMAD.IADD R4, R5, 0x1, R0 ;  /* 0x0000000105047824 */ /* 0x000fce00078e0200 */
.L_x_144:
[----:B------:R-:W-:Y:S01]  /*3aa0*/  IADD3 R7, PT, PT, R1, R4, RZ ;  /* 0x0000000401077210 */ /* 0x000fe20007ffe0ff */
[----:B------:R-:W2:Y:S04]  /*3ab0*/  LDL.U8 R6, [R10] ;  /* 0x000000000a067983 */ /* 0x000ea80000100000 */
[----:B------:R-:W3:Y:S01]  /*3ac0*/  LDL.U8 R5, [R7] ;  /* 0x0000000007057983 */ /* 0x000ee20000100000 */
[----:B------:R-:W-:Y:S02]  /*3ad0*/  VIADD R3, R3, 0x1 ;  /* 0x0000000103037836 */ /* 0x000fe40000000000 */
[----:B------:R-:W-:-:S03]  /*3ae0*/  VIADD R4, R4, 0xffffffff ;  /* 0xffffffff04047836 */ /* 0x000fc60000000000 */
[----:B------:R-:W-:Y:S01]  /*3af0*/  ISETP.NE.AND P0, PT, R3, RZ, PT ;  /* 0x000000ff0300720c */ /* 0x000fe20003f05270 */
[----:B--2---:R-:W-:Y:S04]  /*3b00*/  STL.U8 [R7], R6 ;  /* 0x0000000607007387 */ /* 0x004fe80000100000 */
[----:B---3--:R0:W-:Y:S02]  /*3b10*/  STL.U8 [R10], R5 ;  /* 0x000000050a007387 */ /* 0x0081e40000100000 */
[----:B0-----:R-:W-:-:S06]  /*3b20*/  VIADD R10, R10, 0x1 ;  /* 0x000000010a0a7836 */ /* 0x001fcc0000000000 */
[----:B------:R-:W-:Y:S05]  /*3b30*/  @P0 BRA `(.L_x_144) ;  /* 0xfffffffc00d80947 */ /* 0x000fea000383ffff */
.L_x_138:
[----:B------:R-:W0:Y:S01]  /*3b40*/  LDC R10, c[0x0][0x384] ;  /* 0x0000e100ff0a7b82 */ /* 0x000e220000000800 */
[----:B------:R-:W-:Y:S02]  /*3b50*/  VIADD R4, R8, UR5 ;  /* 0x0000000508047c36 */ /* 0x000fe40008000000 */
[----:B------:R-:W-:Y:S01]  /*3b60*/  IMAD.IADD R15, R0, 0x1, -R2 ;  /* 0x00000001000f7824 */ /* 0x000fe200078e0a02 */
[----:B0-----:R-:W-:-:S04]  /*3b70*/  IADD3 R3, PT, PT, R8, R10, RZ ;  /* 0x0000000a08037210 */ /* 0x001fc80007ffe0ff */
[----:B------:R-:W-:-:S04]  /*3b80*/  LEA.HI.SX32 R9, R3, 0xffffffff, 0x1f ;  /* 0xffffffff03097811 */ /* 0x000fc800078ffaff */
[----:B------:R-:W-:-:S13]  /*3b90*/  ISETP.NE.AND P0, PT, R9, R4, PT ;  /* 0x000000040900720c */ /* 0x000fda0003f05270 */
[----:B------:R-:W-:Y:S05]  /*3ba0*/  @!P0 EXIT ;  /* 0x000000000000894d */ /* 0x000fea0003800000 */
[----:B------:R-:W-:Y:S02]  /*3bb0*/  HFMA2 R0, -RZ, RZ, 0, 5.9604644775390625e-08 ;  /* 0x00000001ff007431 */ /* 0x000fe400000001ff */
[----:B------:R-:W-:Y:S01]  /*3bc0*/  IMAD.MOV.U32 R4, RZ, RZ, 0x1 ;  /* 0x00000001ff047424 */ /* 0x000fe200078e00ff */
[----:B------:R-:W-:-:S07]  /*3bd0*/  SHF.R.S32.HI R11, RZ, 0x1f, R10 ;  /* 0x0000001fff0b7819 */ /* 0x000fce000001140a */
.L_x_165:
        /* <DEDUP_REMOVED lines=8> */
[----:B------:R-:W-:-:S04]  /*3c60*/  IMAD.WIDE R2, R9, R8, R10 ;  /* 0x0000000809027225 */ /* 0x000fc800078e020a */
[C---:B------:R-:W-:Y:S01]  /*3c70*/  IMAD.SHL.U32 R24, R2.reuse, 0x2, RZ ;  /* 0x0000000202187824 */ /* 0x040fe200078e00ff */
[----:B------:R-:W-:Y:S01]  /*3c80*/  SHF.L.U64.HI R25, R2, 0x1, R3 ;  /* 0x0000000102197819 */ /* 0x000fe20000010203 */
[----:B------:R-:W-:Y:S02]  /*3c90*/  IMAD.MOV.U32 R19, RZ, RZ, RZ ;  /* 0x000000ffff137224 */ /* 0x000fe400078e00ff */
[----:B------:R-:W-:-:S04]  /*3ca0*/  IMAD.WIDE.U32 R20, R24, R24, RZ ;  /* 0x0000001818147225 */ /* 0x000fc800078e00ff */
[----:B------:R-:W-:-:S04]  /*3cb0*/  IMAD R3, R25, R24, RZ ;  /* 0x0000001819037224 */ /* 0x000fc800078e02ff */
[----:B------:R-:W-:-:S05]  /*3cc0*/  IMAD R3, R24, R25, R3 ;  /* 0x0000001918037224 */ /* 0x000fca00078e0203 */
[----:B------:R-:W-:-:S07]  /*3cd0*/  IADD3 R2, PT, PT, R21, R3, RZ ;  /* 0x0000000315027210 */ /* 0x000fce0007ffe0ff */
.L_x_149:
        /* <DEDUP_REMOVED lines=16> */
[----:B0-----:R-:W-:Y:S02]  /*3de0*/  HFMA2 R12, -RZ, RZ, 0, 0 ;  /* 0x00000000ff0c7431 */ /* 0x001fe400000001ff */
        /* <DEDUP_REMOVED lines=13> */
.L_x_147:
[----:B------:R-:W-:Y:S01]  /*3ec0*/  IMAD.MOV.U32 R8, RZ, RZ, R6 ;  /* 0x000000ffff087224 */ /* 0x000fe200078e0006 */
[----:B------:R-:W-:Y:S01]  /*3ed0*/  MOV R5, R12 ;  /* 0x0000000c00057202 */ /* 0x000fe20000000f00 */
[----:B------:R-:W-:Y:S01]  /*3ee0*/  IMAD.MOV.U32 R3, RZ, RZ, R7 ;  /* 0x000000ffff037224 */ /* 0x000fe200078e0007 */
[----:B------:R-:W-:-:S07]  /*3ef0*/  MOV R6, 0x3f10 ;  /* 0x00003f1000067802 */ /* 0x000fce0000000f00 */
[----:B-----5:R-:W-:Y:S05]  /*3f00*/  CALL.REL.NOINC `($__internal_1_$__cuda_sm20_rem_u64) ;  /* 0x0000000c00507944 */ /* 0x020fea0003c00000 */
.L_x_148:
        /* <DEDUP_REMOVED lines=9> */
.L_x_146:
[----:B------:R-:W-:Y:S01]  /*3fa0*/  IADD3 R9, PT, PT, R9, 0x1, RZ ;  /* 0x0000000109097810 */ /* 0x000fe20007ffe0ff */
[----:B------:R-:W-:-:S03]  /*3fb0*/  IMAD.MOV.U32 R4, RZ, RZ, 0x1 ;  /* 0x00000001ff047424 */ /* 0x000fc600078e00ff */
[----:B------:R-:W-:Y:S01]  /*3fc0*/  LEA.HI.SX32 R9, R9, 0xffffffff, 0x1f ;  /* 0xffffffff09097811 */ /* 0x000fe200078ffaff */
[----:B------:R-:W-:Y:S06]  /*3fd0*/  BRA `(.L_x_150) ;  /* 0x0000000c00007947 */ /* 0x000fec0003800000 */
.L_x_145:
[----:B------:R-:W-:-:S13]  /*3fe0*/  ISETP.NE.AND P0, PT, R4, RZ, PT ;  /* 0x000000ff0400720c */ /* 0x000fda0003f05270 */
[----:B------:R-:W-:Y:S05]  /*3ff0*/  @!P0 BRA `(.L_x_151) ;  /* 0x0000000400088947 */ /* 0x000fea0003800000 */
[----:B------:R-:W0:Y:S02]  /*4000*/  LDC.64 R6, c[0x4][0x8] ;  /* 0x01000200ff067b82 */ /* 0x000e240000000a00 */
[----:B0-----:R-:W2:Y:S01]  /*4010*/  LDG.E.U8 R6, desc[UR10][R6.64] ;  /* 0x0000000a06067981 */ /* 0x001ea2000c1e1100 */
[----:B------:R-:W-:-:S05]  /*4020*/  IMAD.WIDE R4, R9, R8, R10 ;  /* 0x0000000809047225 */ /* 0x000fca00078e020a */
        /* <DEDUP_REMOVED lines=12> */
.L_x_155:
        /* <DEDUP_REMOVED lines=30> */
.L_x_153:
[----:B------:R-:W-:Y:S01]  /*42d0*/  IMAD.MOV.U32 R8, RZ, RZ, R6 ;  /* 0x000000ffff087224 */ /* 0x000fe200078e0006 */
[----:B------:R-:W-:Y:S01]  /*42e0*/  MOV R5, R12 ;  /* 0x0000000c00057202 */ /* 0x000fe20000000f00 */
[----:B------:R-:W-:Y:S01]  /*42f0*/  IMAD.MOV.U32 R3, RZ, RZ, R7 ;  /* 0x000000ffff037224 */ /* 0x000fe200078e0007 */
[----:B------:R-:W-:-:S07]  /*4300*/  MOV R6, 0x4320 ;  /* 0x0000432000067802 */ /* 0x000fce0000000f00 */
[----:B-----5:R-:W-:Y:S05]  /*4310*/  CALL.REL.NOINC `($__internal_1_$__cuda_sm20_rem_u64) ;  /* 0x00000008004c7944 */ /* 0x020fea0003c00000 */
.L_x_154:
        /* <DEDUP_REMOVED lines=9> */
.L_x_152:
[----:B------:R-:W-:-:S06]  /*43b0*/  IADD3 R3, PT, PT, R1, R0, RZ ;  /* 0x0000000001037210 */ /* 0x000fcc0007ffe0ff */
[----:B------:R-:W2:Y:S01]  /*43c0*/  LDL.U8 R3, [R3] ;  /* 0x0000000003037983 */ /* 0x000ea20000100000 */
[----:B------:R-:W-:Y:S02]  /*43d0*/  PRMT R4, RZ, 0x7610, R4 ;  /* 0x00007610ff047816 */ /* 0x000fe40000000004 */
[----:B--2---:R-:W-:-:S13]  /*43e0*/  ISETP.NE.AND P0, PT, R3, RZ, PT ;  /* 0x000000ff0300720c */ /* 0x004fda0003f05270 */
[----:B------:R-:W-:Y:S02]  /*43f0*/  @!P0 LEA R9, R9, 0x1, 0x1 ;  /* 0x0000000109098811 */ /* 0x000fe400078e08ff */
[----:B------:R-:W-:Y:S01]  /*4400*/  @P0 LEA R9, R2, 0x2, 0x1 ;  /* 0x0000000202090811 */ /* 0x000fe200078e08ff */
[----:B------:R-:W-:Y:S06]  /*4410*/  BRA `(.L_x_150) ;  /* 0x0000000400f07947 */ /* 0x000fec0003800000 */
.L_x_151:
        /* <DEDUP_REMOVED lines=16> */
.L_x_160:
        /* <DEDUP_REMOVED lines=30> */
.L_x_158:
[----:B------:R-:W-:Y:S01]  /*4700*/  IMAD.MOV.U32 R8, RZ, RZ, R6 ;  /* 0x000000ffff087224 */ /* 0x000fe200078e0006 */
[----:B------:R-:W-:Y:S01]  /*4710*/  MOV R5, R12 ;  /* 0x0000000c00057202 */ /* 0x000fe20000000f00 */
[----:B------:R-:W-:Y:S01]  /*4720*/  IMAD.MOV.U32 R3, RZ, RZ, R7 ;  /* 0x000000ffff037224 */ /* 0x000fe200078e0007 */
[----:B------:R-:W-:-:S07]  /*4730*/  MOV R6, 0x4750 ;  /* 0x0000475000067802 */ /* 0x000fce0000000f00 */
[----:B-----5:R-:W-:Y:S05]  /*4740*/  CALL.REL.NOINC `($__internal_1_$__cuda_sm20_rem_u64) ;  /* 0x0000000400407944 */ /* 0x020fea0003c00000 */
.L_x_159:
        /* <DEDUP_REMOVED lines=9> */
.L_x_157:
[----:B------:R-:W-:Y:S02]  /*47e0*/  LEA R9, R9, 0x1, 0x1 ;  /* 0x0000000109097811 */ /* 0x000fe400078e08ff */
[----:B------:R-:W-:Y:S01]  /*47f0*/  PRMT R4, RZ, 0x7610, R4 ;  /* 0x00007610ff047816 */ /* 0x000fe20000000004 */
[----:B------:R-:W-:Y:S06]  /*4800*/  BRA `(.L_x_150) ;  /* 0x0000000000f47947 */ /* 0x000fec0003800000 */
.L_x_156:
[----:B------:R-:W0:Y:S02]  /*4810*/  LDC.64 R6, c[0x4][0x8] ;  /* 0x01000200ff067b82 */ /* 0x000e240000000a00 */
[----:B0-----:R-:W2:Y:S01]  /*4820*/  LDG.E.U8 R6, desc[UR10][R6.64] ;  /* 0x0000000a06067981 */ /* 0x001ea2000c1e1100 */
[----:B------:R-:W-:-:S05]  /*4830*/  IMAD.WIDE R4, R9, R8, R10 ;  /* 0x0000000809047225 */ /* 0x000fca00078e020a */
[C---:B------:R-:W-:Y:S02]  /*4840*/  SHF.L.U64.HI R19, R4.reuse, 0x1, R5 ;  /* 0x0000000104137819 */ /* 0x040fe40000010205 */
[----:B------:R-:W-:-:S03]  /*4850*/  SHF.L.U32 R4, R4, 0x1, RZ ;  /* 0x0000000104047819 */ /* 0x000fc600000006ff */
[----:B------:R-:W-:Y:S01]  /*4860*/  IMAD.MOV.U32 R5, RZ, RZ, R19 ;  /* 0x000000ffff057224 */ /* 0x000fe200078e0013 */
        /* <DEDUP_REMOVED lines=9> */
.L_x_164:
        /* <DEDUP_REMOVED lines=30> */
.L_x_162:
[----:B------:R-:W-:Y:S01]  /*4ae0*/  MOV R8, R6 ;  /* 0x0000000600087202 */ /* 0x000fe20000000f00 */
[----:B------:R-:W-:Y:S01]  /*4af0*/  IMAD.MOV.U32 R3, RZ, RZ, R7 ;  /* 0x000000ffff037224 */ /* 0x000fe200078e0007 */
[----:B------:R-:W-:Y:S01]  /*4b00*/  MOV R6, 0x4b30 ;  /* 0x00004b3000067802 */ /* 0x000fe20000000f00 */
[----:B------:R-:W-:-:S07]  /*4b10*/  IMAD.MOV.U32 R5, RZ, RZ, R12 ;  /* 0x000000ffff057224 */ /* 0x000fce00078e000c */
[----:B-----5:R-:W-:Y:S05]  /*4b20*/  CALL.REL.NOINC `($__internal_1_$__cuda_sm20_rem_u64) ;  /* 0x0000000000487944 */ /* 0x020fea0003c00000 */
.L_x_163:
        /* <DEDUP_REMOVED lines=9> */
.L_x_161:
[----:B------:R-:W-:Y:S02]  /*4bc0*/  LEA R9, R9, 0x2, 0x1 ;  /* 0x0000000209097811 */ /* 0x000fe400078e08ff */
[----:B------:R-:W-:-:S07]  /*4bd0*/  PRMT R4, RZ, 0x7610, R4 ;  /* 0x00007610ff047816 */ /* 0x000fce0000000004 */
.L_x_150:
[----:B------:R-:W0:Y:S02]  /*4be0*/  LDC.64 R2, c[0x4][RZ] ;  /* 0x01000000ff027b82 */ /* 0x000e240000000a00 */
[----:B0-----:R-:W2:Y:S01]  /*4bf0*/  LDG.E R8, desc[UR10][R2.64] ;  /* 0x0000000a02087981 */ /* 0x001ea2000c1e1900 */
[----:B------:R-:W-:Y:S02]  /*4c00*/  VIADD R0, R0, 0x1 ;  /* 0x0000000100007836 */ /* 0x000fe40000000000 */
[----:B--2---:R-:W-:-:S05]  /*4c10*/  VIADD R6, R8, UR5 ;  /* 0x0000000508067c36 */ /* 0x004fca0008000000 */
[----:B------:R-:W-:-:S13]  /*4c20*/  ISETP.NE.AND P0, PT, R9, R6, PT ;  /* 0x000000060900720c */ /* 0x000fda0003f05270 */
[----:B------:R-:W-:Y:S05]  /*4c30*/  @P0 BRA `(.L_x_165) ;  /* 0xffffffec00e80947 */ /* 0x000fea000383ffff */
[----:B------:R-:W-:Y:S05]  /*4c40*/  EXIT ;  /* 0x000000000000794d */ /* 0x000fea0003800000 */
        .weak           $__internal_1_$__cuda_sm20_rem_u64
        .type           $__internal_1_$__cuda_sm20_rem_u64,@function
        .size           $__internal_1_$__cuda_sm20_rem_u64,(.L_x_168 - $__internal_1_$__cuda_sm20_rem_u64)
$__internal_1_$__cuda_sm20_rem_u64:
[----:B------:R-:W-:Y:S01]  /*4c50*/  MOV R28, R8 ;  /* 0x00000008001c7202 */ /* 0x000fe20000000f00 */
[----:B------:R-:W-:-:S04]  /*4c60*/  IMAD.MOV.U32 R29, RZ, RZ, R3 ;  /* 0x000000ffff1d7224 */ /* 0x000fc800078e0003 */
[----:B------:R-:W0:Y:S08]  /*4c70*/  I2F.U64.RP R16, R28 ;  /* 0x0000001c00107312 */ /* 0x000e300000309000 */
[----:B0-----:R-:W0:Y:S02]  /*4c80*/  MUFU.RCP R12, R16 ;  /* 0x00000010000c7308 */ /* 0x001e240000001000 */
[----:B0-----:R-:W-:-:S06]  /*4c90*/  VIADD R12, R12, 0x1ffffffe ;  /* 0x1ffffffe0c0c7836 */ /* 0x001fcc0000000000 */
[----:B------:R-:W0:Y:S02]  /*4ca0*/  F2I.U64.TRUNC R12, R12 ;  /* 0x0000000c000c7311 */ /* 0x000e24000020d800 */
[----:B0-----:R-:W-:-:S04]  /*4cb0*/  IMAD.WIDE.U32 R22, R12, R8, RZ ;  /* 0x000000080c167225 */ /* 0x001fc800078e00ff */
[C---:B------:R-:W-:Y:S01]  /*4cc0*/  IMAD R7, R12.reuse, R3, R23 ;  /* 0x000000030c077224 */ /* 0x040fe200078e0217 */
[----:B------:R-:W-:Y:S02]  /*4cd0*/  IADD3 R17, P0, PT, RZ, -R22, RZ ;  /* 0x80000016ff117210 */ /* 0x000fe40007f1e0ff */
[----:B------:R-:W-:Y:S01]  /*4ce0*/  MOV R23, R12 ;  /* 0x0000000c00177202 */ /* 0x000fe20000000f00 */
[----:B------:R-:W-:Y:S02]  /*4cf0*/  IMAD R7, R13, R8, R7 ;  /* 0x000000080d077224 */ /* 0x000fe400078e0207 */
[----:B------:R-:W-:-:S04]  /*4d00*/  IMAD.HI.U32 R22, R12, R17, RZ ;  /* 0x000000110c167227 */ /* 0x000fc800078e00ff */
[----:B------:R-:W-:-:S04]  /*4d10*/  IMAD.X R7, RZ, RZ, ~R7, P0 ;  /* 0x000000ffff077224 */ /* 0x000fc800000e0e07 */
[----:B------:R-:W-:-:S04]  /*4d20*/  IMAD.WIDE.U32 R22, P0, R12, R7, R22 ;  /* 0x000000070c167225 */ /* 0x000fc80007800016 */
[C---:B------:R-:W-:Y:S02]  /*4d30*/  IMAD R16, R13.reuse, R7, RZ ;  /* 0x000000070d107224 */ /* 0x040fe400078e02ff */
[----:B------:R-:W-:-:S04]  /*4d40*/  IMAD.HI.U32 R17, P1, R13, R17, R22 ;  /* 0x000000110d117227 */ /* 0x000fc80007820016 */
[----:B------:R-:W-:Y:S02]  /*4d50*/  HFMA2 R23, -RZ, RZ, 0, 0 ;  /* 0x00000000ff177431 */ /* 0x000fe400000001ff */
[----:B------:R-:W-:Y:S01]  /*4d60*/  IMAD.HI.U32 R7, R13, R7, RZ ;  /* 0x000000070d077227 */ /* 0x000fe200078e00ff */
[----:B------:R-:W-:-:S03]  /*4d70*/  IADD3 R17, P2, PT, R16, R17, RZ ;  /* 0x0000001110117210 */ /* 0x000fc60007f5e0ff */
[----:B------:R-:W-:Y:S02]  /*4d80*/  IMAD.X R7, R7, 0x1, R13, P0 ;  /* 0x0000000107077824 */ /* 0x000fe400000e060d */
[----:B------:R-:W-:-:S03]  /*4d90*/  IMAD.WIDE.U32 R12, R17, R8, RZ ;  /* 0x00000008110c7225 */ /* 0x000fc600078e00ff */
[----:B------:R-:W-:Y:S01]  /*4da0*/  IADD3.X R7, PT, PT, RZ, RZ, R7, P2, P1 ;  /* 0x000000ffff077210 */ /* 0x000fe200017e2407 */
[----:B------:R-:W-:Y:S01]  /*4db0*/  IMAD R13, R17, R3, R13 ;  /* 0x00000003110d7224 */ /* 0x000fe200078e020d */
[----:B------:R-:W-:-:S03]  /*4dc0*/  IADD3 R12, P0, PT, RZ, -R12, RZ ;  /* 0x8000000cff0c7210 */ /* 0x000fc60007f1e0ff */
        /* <DEDUP_REMOVED lines=20> */
[----:B------:R-:W-:-:S03]  /*4f10*/  IADD3 R17, P1, PT, -R16, R4, RZ ;  /* 0x0000000410117210 */ /* 0x000fc60007f3e1ff */
[-C--:B------:R-:W-:Y:S01]  /*4f20*/  IMAD R4, R13, R8.reuse, R7 ;  /* 0x000000080d047224 */ /* 0x080fe200078e0207 */
[----:B------:R-:W-:Y:S01]  /*4f30*/  ISETP.GE.U32.AND P0, PT, R17, R8, PT ;  /* 0x000000081100720c */ /* 0x000fe20003f06070 */
[----:B------:R-:W-:Y:S02]  /*4f40*/  IMAD.MOV.U32 R7, RZ, RZ, 0x0 ;  /* 0x00000000ff077424 */ /* 0x000fe400078e00ff */
[----:B------:R-:W-:Y:S01]  /*4f50*/  IMAD.X R4, R5, 0x1, ~R4, P1 ;  /* 0x0000000105047824 */ /* 0x000fe200008e0e04 */
[----:B------:R-:W-:-:S04]  /*4f60*/  IADD3 R12, P1, PT, -R8, R17, RZ ;  /* 0x00000011080c7210 */ /* 0x000fc80007f3e1ff */
[----:B------:R-:W-:Y:S02]  /*4f70*/  ISETP.GE.U32.AND.EX P0, PT, R4, R3, PT, P0 ;  /* 0x000000030400720c */ /* 0x000fe40003f06100 */
[-C--:B------:R-:W-:Y:S02]  /*4f80*/  IADD3.X R5, PT, PT, ~R3, R4.reuse, RZ, P1, !PT ;  /* 0x0000000403057210 */ /* 0x080fe40000ffe5ff */
[----:B------:R-:W-:Y:S02]  /*4f90*/  SEL R17, R12, R17, P0 ;  /* 0x000000110c117207 */ /* 0x000fe40000000000 */
[----:B------:R-:W-:Y:S02]  /*4fa0*/  SEL R4, R5, R4, P0 ;  /* 0x0000000405047207 */ /* 0x000fe40000000000 */
[----:B------:R-:W-:Y:S02]  /*4fb0*/  IADD3 R12, P2, PT, -R8, R17, RZ ;  /* 0x00000011080c7210 */ /* 0x000fe40007f5e1ff */
[----:B------:R-:W-:-:S02]  /*4fc0*/  ISETP.GE.U32.AND P0, PT, R17, R8, PT ;  /* 0x000000081100720c */ /* 0x000fc40003f06070 */
[----:B------:R-:W-:Y:S01]  /*4fd0*/  ISETP.NE.U32.AND P1, PT, R8, RZ, PT ;  /* 0x000000ff0800720c */ /* 0x000fe20003f25070 */
[C---:B------:R-:W-:Y:S01]  /*4fe0*/  IMAD.X R5, R4.reuse, 0x1, ~R3, P2 ;  /* 0x0000000104057824 */ /* 0x040fe200010e0e03 */
[----:B------:R-:W-:Y:S02]  /*4ff0*/  ISETP.GE.U32.AND.EX P0, PT, R4, R3, PT, P0 ;  /* 0x000000030400720c */ /* 0x000fe40003f06100 */
[----:B------:R-:W-:Y:S02]  /*5000*/  ISETP.NE.AND.EX P1, PT, R3, RZ, PT, P1 ;  /* 0x000000ff0300720c */ /* 0x000fe40003f25310 */
[----:B------:R-:W-:Y:S02]  /*5010*/  SEL R12, R12, R17, P0 ;  /* 0x000000110c0c7207 */ /* 0x000fe40000000000 */
[----:B------:R-:W-:Y:S02]  /*5020*/  SEL R5, R5, R4, P0 ;  /* 0x0000000405057207 */ /* 0x000fe40000000000 */
[----:B------:R-:W-:-:S02]  /*5030*/  SEL R12, R12, 0xffffffff, P1 ;  /* 0xffffffff0c0c7807 */ /* 0x000fc40000800000 */
[----:B------:R-:W-:Y:S01]  /*5040*/  SEL R13, R5, 0xffffffff, P1 ;  /* 0xffffffff050d7807 */ /* 0x000fe20000800000 */
[----:B------:R-:W-:Y:S06]  /*5050*/  RET.REL.NODEC R6 `(_Z16AddEdgeBloomTreeii) ;  /* 0xffffffac06e87950 */ /* 0x000fec0003c3ffff */
.L_x_166:
        /* <DEDUP_REMOVED lines=10> */
.L_x_168:


//--------------------- .nv.shared.reserved.0     --------------------------
	.section	.nv.shared.reserved.0,"aw",@nobits
	.weak		__nv_reservedSMEM_offset_0_alias
	.size		__nv_reservedSMEM_offset_0_alias, 0, 64
	.other		__nv_reservedSMEM_offset_0_alias,@"STO_CUDA_RESERVED_SHARED STV_DEFAULT"
__nv_reservedSMEM_offset_0_alias:
	.zero		0
	.zero		64


//--------------------- .nv.global                --------------------------
	.section	.nv.global,"aw",@nobits
	.align	8
.nv.global:
	.type		filter_size,@object
	.size		filter_size,(m_bits - filter_size)
	.other		filter_size,@"STV_DEFAULT STO_CUDA_MANAGED"
filter_size:
	.zero		8
	.type		m_bits,@object
	.size		m_bits,(num_vertices - m_bits)
	.other		m_bits,@"STV_DEFAULT STO_CUDA_MANAGED"
m_bits:
	.zero		8
	.type		num_vertices,@object
	.size		num_vertices,(m_num_hashes - num_vertices)
	.other		num_vertices,@"STV_DEFAULT STO_CUDA_MANAGED"
num_vertices:
	.zero		4
	.type		m_num_hashes,@object
	.size		m_num_hashes,(.L_1 - m_num_hashes)
	.other		m_num_hashes,@"STV_DEFAULT STO_CUDA_MANAGED"
m_num_hashes:
	.zero		1
.L_1:


//--------------------- .nv.constant0._Z14InitAllToFalsePbi --------------------------
	.section	.nv.constant0._Z14InitAllToFalsePbi,"a",@progbits
	.sectionflags	@""
	.align	4
.nv.constant0._Z14InitAllToFalsePbi:
	.zero		908


//--------------------- .nv.constant0._Z10NeighboursiPb --------------------------
	.section	.nv.constant0._Z10NeighboursiPb,"a",@progbits
	.sectionflags	@""
	.align	4
.nv.constant0._Z10NeighboursiPb:
	.zero		912


//--------------------- .nv.constant0._Z16AddEdgeBloomTreeii --------------------------
	.section	.nv.constant0._Z16AddEdgeBloomTreeii,"a",@progbits
	.sectionflags	@""
	.align	4
.nv.constant0._Z16AddEdgeBloomTreeii:
	.zero		904


//--------------------- SYMBOLS --------------------------

	.type		.nv.reservedSmem.offset0,@object
	.size		.nv.reservedSmem.offset0,0x4
